//
// Generated by NVIDIA NVVM Compiler
//
// Compiler Build ID: CL-36424714
// Cuda compilation tools, release 13.0, V13.0.88
// Based on NVVM 20.0.0
//

.version 9.0
.target sm_100
.address_size 64

.extern .func  (.param .b32 func_retval0) vprintf
(
	.param .b64 vprintf_param_0,
	.param .b64 vprintf_param_1
)
;
.extern .func  (.param .b64 func_retval0) malloc
(
	.param .b64 malloc_param_0
)
;
.extern .func free
(
	.param .b64 free_param_0
)
;
.func  (.param .b64 func_retval0) __internal_accurate_pow
(
	.param .b64 __internal_accurate_pow_param_0
)
;
.global .align 1 .b8 $str[25] = {73, 110, 100, 101, 120, 32, 111, 117, 116, 32, 111, 102, 32, 98, 111, 117, 110, 100, 115, 58, 32, 37, 100, 10};
.global .align 1 .b8 $str$1[9] = {98, 108, 97, 32, 98, 108, 97, 10};
.global .align 1 .b8 $str$2[36] = {70, 105, 114, 115, 116, 32, 101, 108, 101, 109, 101, 110, 116, 32, 97, 102, 116, 101, 114, 32, 109, 101, 114, 103, 101, 32, 115, 111, 114, 116, 58, 32, 37, 100, 10};

.func _Z9mergeSort10SeqWrapperii(
	.param .align 16 .b8 _Z9mergeSort10SeqWrapperii_param_0[16],
	.param .b32 _Z9mergeSort10SeqWrapperii_param_1,
	.param .b32 _Z9mergeSort10SeqWrapperii_param_2
)
{
	.local .align 8 .b8 	__local_depot0[8];
	.reg .b64 	%SP;
	.reg .b64 	%SPL;
	.reg .pred 	%p<51>;
	.reg .b32 	%r<407>;
	.reg .b64 	%rd<162>;

	mov.u64 	%SPL, __local_depot0;
	cvta.local.u64 	%SP, %SPL;
	ld.param.u64 	%rd25, [_Z9mergeSort10SeqWrapperii_param_0+8];
	ld.param.u32 	%r126, [_Z9mergeSort10SeqWrapperii_param_0];
	ld.param.u32 	%r396, [_Z9mergeSort10SeqWrapperii_param_1];
	ld.param.u32 	%r128, [_Z9mergeSort10SeqWrapperii_param_2];
	add.u64 	%rd26, %SP, 0;
	add.u64 	%rd1, %SPL, 0;
	add.u64 	%rd2, %SPL, 0;
	setp.le.s32 	%p1, %r128, %r396;
	@%p1 bra 	$L__BB0_76;
	sub.s32 	%r1, %r128, %r396;
	shr.u32 	%r129, %r1, 31;
	add.s32 	%r130, %r1, %r129;
	shr.s32 	%r2, %r130, 1;
	add.s32 	%r3, %r2, %r396;
	{ // callseq 0, 0
	.param .align 16 .b8 param0[16];
	st.param.b32 	[param0], %r126;
	st.param.b64 	[param0+8], %rd25;
	.param .b32 param1;
	st.param.b32 	[param1], %r396;
	.param .b32 param2;
	st.param.b32 	[param2], %r3;
	call.uni 
	_Z9mergeSort10SeqWrapperii, 
	(
	param0, 
	param1, 
	param2
	);
	} // callseq 0
	add.s32 	%r131, %r3, 1;
	{ // callseq 1, 0
	.param .align 16 .b8 param0[16];
	st.param.b32 	[param0], %r126;
	st.param.b64 	[param0+8], %rd25;
	.param .b32 param1;
	st.param.b32 	[param1], %r131;
	.param .b32 param2;
	st.param.b32 	[param2], %r128;
	call.uni 
	_Z9mergeSort10SeqWrapperii, 
	(
	param0, 
	param1, 
	param2
	);
	} // callseq 1
	add.s32 	%r5, %r2, 1;
	sub.s32 	%r6, %r128, %r3;
	mul.wide.s32 	%rd28, %r5, 4;
	{ // callseq 2, 0
	.param .b64 param0;
	st.param.b64 	[param0], %rd28;
	.param .b64 retval0;
	call.uni (retval0), 
	malloc, 
	(
	param0
	);
	ld.param.b64 	%rd29, [retval0];
	} // callseq 2
	mul.wide.s32 	%rd30, %r6, 4;
	{ // callseq 3, 0
	.param .b64 param0;
	st.param.b64 	[param0], %rd30;
	.param .b64 retval0;
	call.uni (retval0), 
	malloc, 
	(
	param0
	);
	ld.param.b64 	%rd31, [retval0];
	} // callseq 3
	setp.lt.s32 	%p2, %r1, -1;
	@%p2 bra 	$L__BB0_18;
	shl.b32 	%r7, %r126, 1;
	setp.lt.u32 	%p3, %r2, 3;
	mov.b32 	%r372, 0;
	@%p3 bra 	$L__BB0_13;
	and.b32  	%r133, %r5, -4;
	neg.s32 	%r376, %r133;
	add.s64 	%rd159, %rd29, 8;
	add.s32 	%r375, %r396, 3;
	mov.u64 	%rd32, $str;
$L__BB0_4:
	add.s32 	%r23, %r375, -2;
	add.s32 	%r134, %r375, -3;
	shr.s32 	%r135, %r134, 31;
	shr.u32 	%r136, %r135, 22;
	add.s32 	%r137, %r134, %r136;
	and.b32  	%r138, %r137, 4193280;
	sub.s32 	%r139, %r134, %r138;
	shr.s32 	%r140, %r137, 10;
	add.s32 	%r141, %r140, %r7;
	shl.b32 	%r142, %r139, 10;
	add.s32 	%r24, %r141, %r142;
	setp.lt.u32 	%p4, %r24, 1048576;
	@%p4 bra 	$L__BB0_6;
	st.local.u32 	[%rd2], %r24;
	cvta.global.u64 	%rd33, %rd32;
	{ // callseq 4, 0
	.param .b64 param0;
	st.param.b64 	[param0], %rd33;
	.param .b64 param1;
	st.param.b64 	[param1], %rd26;
	.param .b32 retval0;
	call.uni (retval0), 
	vprintf, 
	(
	param0, 
	param1
	);
	ld.param.b32 	%r143, [retval0];
	} // callseq 4
$L__BB0_6:
	mul.wide.s32 	%rd35, %r24, 4;
	add.s64 	%rd36, %rd25, %rd35;
	ld.u32 	%r145, [%rd36];
	st.u32 	[%rd159+-8], %r145;
	shr.s32 	%r146, %r23, 31;
	shr.u32 	%r147, %r146, 22;
	add.s32 	%r148, %r23, %r147;
	and.b32  	%r149, %r148, 4193280;
	sub.s32 	%r150, %r23, %r149;
	shr.s32 	%r151, %r148, 10;
	add.s32 	%r152, %r151, %r7;
	shl.b32 	%r153, %r150, 10;
	add.s32 	%r25, %r152, %r153;
	setp.lt.u32 	%p5, %r25, 1048576;
	@%p5 bra 	$L__BB0_8;
	st.local.u32 	[%rd2], %r25;
	cvta.global.u64 	%rd38, %rd32;
	{ // callseq 5, 0
	.param .b64 param0;
	st.param.b64 	[param0], %rd38;
	.param .b64 param1;
	st.param.b64 	[param1], %rd26;
	.param .b32 retval0;
	call.uni (retval0), 
	vprintf, 
	(
	param0, 
	param1
	);
	ld.param.b32 	%r154, [retval0];
	} // callseq 5
$L__BB0_8:
	mul.wide.s32 	%rd40, %r25, 4;
	add.s64 	%rd41, %rd25, %rd40;
	ld.u32 	%r156, [%rd41];
	st.u32 	[%rd159+-4], %r156;
	add.s32 	%r157, %r23, 1;
	shr.s32 	%r158, %r157, 31;
	shr.u32 	%r159, %r158, 22;
	add.s32 	%r160, %r157, %r159;
	and.b32  	%r161, %r160, 4193280;
	sub.s32 	%r162, %r157, %r161;
	shr.s32 	%r163, %r160, 10;
	add.s32 	%r164, %r163, %r7;
	shl.b32 	%r165, %r162, 10;
	add.s32 	%r26, %r164, %r165;
	setp.lt.u32 	%p6, %r26, 1048576;
	@%p6 bra 	$L__BB0_10;
	st.local.u32 	[%rd2], %r26;
	cvta.global.u64 	%rd43, %rd32;
	{ // callseq 6, 0
	.param .b64 param0;
	st.param.b64 	[param0], %rd43;
	.param .b64 param1;
	st.param.b64 	[param1], %rd26;
	.param .b32 retval0;
	call.uni (retval0), 
	vprintf, 
	(
	param0, 
	param1
	);
	ld.param.b32 	%r166, [retval0];
	} // callseq 6
$L__BB0_10:
	mul.wide.s32 	%rd45, %r26, 4;
	add.s64 	%rd46, %rd25, %rd45;
	ld.u32 	%r168, [%rd46];
	st.u32 	[%rd159], %r168;
	shr.s32 	%r169, %r375, 31;
	shr.u32 	%r170, %r169, 22;
	add.s32 	%r171, %r375, %r170;
	and.b32  	%r172, %r171, 4193280;
	sub.s32 	%r173, %r375, %r172;
	shr.s32 	%r174, %r171, 10;
	add.s32 	%r175, %r174, %r7;
	shl.b32 	%r176, %r173, 10;
	add.s32 	%r27, %r175, %r176;
	setp.lt.u32 	%p7, %r27, 1048576;
	@%p7 bra 	$L__BB0_12;
	st.local.u32 	[%rd2], %r27;
	cvta.global.u64 	%rd48, %rd32;
	{ // callseq 7, 0
	.param .b64 param0;
	st.param.b64 	[param0], %rd48;
	.param .b64 param1;
	st.param.b64 	[param1], %rd26;
	.param .b32 retval0;
	call.uni (retval0), 
	vprintf, 
	(
	param0, 
	param1
	);
	ld.param.b32 	%r177, [retval0];
	} // callseq 7
$L__BB0_12:
	and.b32  	%r372, %r5, -4;
	mul.wide.s32 	%rd50, %r27, 4;
	add.s64 	%rd51, %rd25, %rd50;
	ld.u32 	%r179, [%rd51];
	st.u32 	[%rd159+4], %r179;
	add.s32 	%r376, %r376, 4;
	add.s64 	%rd159, %rd159, 16;
	add.s32 	%r375, %r375, 4;
	setp.eq.s32 	%p8, %r376, 0;
	@%p8 bra 	$L__BB0_13;
	bra.uni 	$L__BB0_4;
$L__BB0_13:
	and.b32  	%r180, %r5, 3;
	setp.eq.s32 	%p9, %r180, 0;
	@%p9 bra 	$L__BB0_18;
	mul.wide.u32 	%rd52, %r372, 4;
	add.s64 	%rd158, %rd29, %rd52;
	add.s32 	%r374, %r372, %r396;
	neg.s32 	%r373, %r180;
	mov.u64 	%rd53, $str;
	add.u64 	%rd55, %SP, 0;
$L__BB0_15:
	.pragma "nounroll";
	shr.s32 	%r182, %r374, 31;
	shr.u32 	%r183, %r182, 22;
	add.s32 	%r184, %r374, %r183;
	and.b32  	%r185, %r184, 4193280;
	sub.s32 	%r186, %r374, %r185;
	shr.s32 	%r187, %r184, 10;
	add.s32 	%r188, %r187, %r7;
	shl.b32 	%r189, %r186, 10;
	add.s32 	%r15, %r188, %r189;
	setp.lt.u32 	%p10, %r15, 1048576;
	@%p10 bra 	$L__BB0_17;
	st.local.u32 	[%rd2], %r15;
	cvta.global.u64 	%rd54, %rd53;
	{ // callseq 8, 0
	.param .b64 param0;
	st.param.b64 	[param0], %rd54;
	.param .b64 param1;
	st.param.b64 	[param1], %rd55;
	.param .b32 retval0;
	call.uni (retval0), 
	vprintf, 
	(
	param0, 
	param1
	);
	ld.param.b32 	%r190, [retval0];
	} // callseq 8
$L__BB0_17:
	mul.wide.s32 	%rd56, %r15, 4;
	add.s64 	%rd57, %rd25, %rd56;
	ld.u32 	%r192, [%rd57];
	st.u32 	[%rd158], %r192;
	add.s64 	%rd158, %rd158, 4;
	add.s32 	%r374, %r374, 1;
	add.s32 	%r373, %r373, 1;
	setp.ne.s32 	%p11, %r373, 0;
	@%p11 bra 	$L__BB0_15;
$L__BB0_18:
	setp.lt.s32 	%p12, %r6, 1;
	@%p12 bra 	$L__BB0_35;
	shl.b32 	%r18, %r126, 1;
	sub.s32 	%r194, %r3, %r128;
	setp.gt.u32 	%p13, %r194, -4;
	mov.b32 	%r377, 0;
	@%p13 bra 	$L__BB0_30;
	and.b32  	%r377, %r6, 2147483644;
	neg.s32 	%r381, %r377;
	add.s64 	%rd161, %rd31, 8;
	add.s32 	%r380, %r3, 4;
	mov.u64 	%rd58, $str;
	add.u64 	%rd60, %SP, 0;
$L__BB0_21:
	add.s32 	%r42, %r380, -2;
	add.s32 	%r196, %r380, -3;
	shr.s32 	%r197, %r196, 31;
	shr.u32 	%r198, %r197, 22;
	add.s32 	%r199, %r196, %r198;
	and.b32  	%r200, %r199, 4193280;
	sub.s32 	%r201, %r196, %r200;
	shr.s32 	%r202, %r199, 10;
	add.s32 	%r203, %r202, %r18;
	shl.b32 	%r204, %r201, 10;
	add.s32 	%r43, %r203, %r204;
	setp.lt.u32 	%p14, %r43, 1048576;
	@%p14 bra 	$L__BB0_23;
	st.local.u32 	[%rd1], %r43;
	cvta.global.u64 	%rd59, %rd58;
	{ // callseq 9, 0
	.param .b64 param0;
	st.param.b64 	[param0], %rd59;
	.param .b64 param1;
	st.param.b64 	[param1], %rd60;
	.param .b32 retval0;
	call.uni (retval0), 
	vprintf, 
	(
	param0, 
	param1
	);
	ld.param.b32 	%r205, [retval0];
	} // callseq 9
$L__BB0_23:
	mul.wide.s32 	%rd61, %r43, 4;
	add.s64 	%rd62, %rd25, %rd61;
	ld.u32 	%r207, [%rd62];
	st.u32 	[%rd161+-8], %r207;
	shr.s32 	%r208, %r42, 31;
	shr.u32 	%r209, %r208, 22;
	add.s32 	%r210, %r42, %r209;
	and.b32  	%r211, %r210, 4193280;
	sub.s32 	%r212, %r42, %r211;
	shr.s32 	%r213, %r210, 10;
	add.s32 	%r214, %r213, %r18;
	shl.b32 	%r215, %r212, 10;
	add.s32 	%r44, %r214, %r215;
	setp.lt.u32 	%p15, %r44, 1048576;
	@%p15 bra 	$L__BB0_25;
	st.local.u32 	[%rd1], %r44;
	cvta.global.u64 	%rd64, %rd58;
	{ // callseq 10, 0
	.param .b64 param0;
	st.param.b64 	[param0], %rd64;
	.param .b64 param1;
	st.param.b64 	[param1], %rd60;
	.param .b32 retval0;
	call.uni (retval0), 
	vprintf, 
	(
	param0, 
	param1
	);
	ld.param.b32 	%r216, [retval0];
	} // callseq 10
$L__BB0_25:
	mul.wide.s32 	%rd66, %r44, 4;
	add.s64 	%rd67, %rd25, %rd66;
	ld.u32 	%r218, [%rd67];
	st.u32 	[%rd161+-4], %r218;
	add.s32 	%r219, %r42, 1;
	shr.s32 	%r220, %r219, 31;
	shr.u32 	%r221, %r220, 22;
	add.s32 	%r222, %r219, %r221;
	and.b32  	%r223, %r222, 4193280;
	sub.s32 	%r224, %r219, %r223;
	shr.s32 	%r225, %r222, 10;
	add.s32 	%r226, %r225, %r18;
	shl.b32 	%r227, %r224, 10;
	add.s32 	%r45, %r226, %r227;
	setp.lt.u32 	%p16, %r45, 1048576;
	@%p16 bra 	$L__BB0_27;
	st.local.u32 	[%rd1], %r45;
	cvta.global.u64 	%rd69, %rd58;
	{ // callseq 11, 0
	.param .b64 param0;
	st.param.b64 	[param0], %rd69;
	.param .b64 param1;
	st.param.b64 	[param1], %rd60;
	.param .b32 retval0;
	call.uni (retval0), 
	vprintf, 
	(
	param0, 
	param1
	);
	ld.param.b32 	%r228, [retval0];
	} // callseq 11
$L__BB0_27:
	mul.wide.s32 	%rd71, %r45, 4;
	add.s64 	%rd72, %rd25, %rd71;
	ld.u32 	%r230, [%rd72];
	st.u32 	[%rd161], %r230;
	shr.s32 	%r231, %r380, 31;
	shr.u32 	%r232, %r231, 22;
	add.s32 	%r233, %r380, %r232;
	and.b32  	%r234, %r233, 4193280;
	sub.s32 	%r235, %r380, %r234;
	shr.s32 	%r236, %r233, 10;
	add.s32 	%r237, %r236, %r18;
	shl.b32 	%r238, %r235, 10;
	add.s32 	%r46, %r237, %r238;
	setp.lt.u32 	%p17, %r46, 1048576;
	@%p17 bra 	$L__BB0_29;
	st.local.u32 	[%rd1], %r46;
	cvta.global.u64 	%rd74, %rd58;
	{ // callseq 12, 0
	.param .b64 param0;
	st.param.b64 	[param0], %rd74;
	.param .b64 param1;
	st.param.b64 	[param1], %rd60;
	.param .b32 retval0;
	call.uni (retval0), 
	vprintf, 
	(
	param0, 
	param1
	);
	ld.param.b32 	%r239, [retval0];
	} // callseq 12
$L__BB0_29:
	mul.wide.s32 	%rd76, %r46, 4;
	add.s64 	%rd77, %rd25, %rd76;
	ld.u32 	%r241, [%rd77];
	st.u32 	[%rd161+4], %r241;
	add.s32 	%r381, %r381, 4;
	add.s64 	%rd161, %rd161, 16;
	add.s32 	%r380, %r380, 4;
	setp.eq.s32 	%p18, %r381, 0;
	@%p18 bra 	$L__BB0_30;
	bra.uni 	$L__BB0_21;
$L__BB0_30:
	and.b32  	%r32, %r6, 3;
	setp.eq.s32 	%p19, %r32, 0;
	@%p19 bra 	$L__BB0_35;
	mul.wide.u32 	%rd78, %r377, 4;
	add.s64 	%rd160, %rd31, %rd78;
	add.s32 	%r242, %r377, %r2;
	add.s32 	%r379, %r242, %r396;
	neg.s32 	%r378, %r32;
	mov.u64 	%rd79, $str;
	add.u64 	%rd81, %SP, 0;
$L__BB0_32:
	.pragma "nounroll";
	add.s32 	%r379, %r379, 1;
	shr.s32 	%r243, %r379, 31;
	shr.u32 	%r244, %r243, 22;
	add.s32 	%r245, %r379, %r244;
	and.b32  	%r246, %r245, 4193280;
	sub.s32 	%r247, %r379, %r246;
	shr.s32 	%r248, %r245, 10;
	add.s32 	%r249, %r248, %r18;
	shl.b32 	%r250, %r247, 10;
	add.s32 	%r38, %r249, %r250;
	setp.lt.u32 	%p20, %r38, 1048576;
	@%p20 bra 	$L__BB0_34;
	st.local.u32 	[%rd1], %r38;
	cvta.global.u64 	%rd80, %rd79;
	{ // callseq 13, 0
	.param .b64 param0;
	st.param.b64 	[param0], %rd80;
	.param .b64 param1;
	st.param.b64 	[param1], %rd81;
	.param .b32 retval0;
	call.uni (retval0), 
	vprintf, 
	(
	param0, 
	param1
	);
	ld.param.b32 	%r251, [retval0];
	} // callseq 13
$L__BB0_34:
	mul.wide.s32 	%rd82, %r38, 4;
	add.s64 	%rd83, %rd25, %rd82;
	ld.u32 	%r253, [%rd83];
	st.u32 	[%rd160], %r253;
	add.s64 	%rd160, %rd160, 4;
	add.s32 	%r378, %r378, 1;
	setp.ne.s32 	%p21, %r378, 0;
	@%p21 bra 	$L__BB0_32;
$L__BB0_35:
	setp.lt.s32 	%p22, %r6, 1;
	setp.lt.s32 	%p23, %r1, -1;
	mov.b32 	%r382, 0;
	or.pred  	%p24, %p23, %p22;
	mov.u32 	%r383, %r382;
	@%p24 bra 	$L__BB0_41;
	add.u64 	%rd84, %SP, 0;
	add.u64 	%rd16, %SPL, 0;
	add.u64 	%rd17, %SPL, 0;
	mov.b32 	%r383, 0;
	mov.u64 	%rd95, $str;
	mov.u32 	%r382, %r383;
$L__BB0_37:
	mul.wide.s32 	%rd86, %r382, 4;
	add.s64 	%rd87, %rd29, %rd86;
	ld.u32 	%r71, [%rd87];
	mul.wide.s32 	%rd88, %r383, 4;
	add.s64 	%rd89, %rd31, %rd88;
	ld.u32 	%r72, [%rd89];
	setp.gt.s32 	%p25, %r71, %r72;
	@%p25 bra 	$L__BB0_77;
	shr.s32 	%r256, %r396, 31;
	shr.u32 	%r257, %r256, 22;
	add.s32 	%r258, %r396, %r257;
	shr.s32 	%r259, %r258, 10;
	and.b32  	%r260, %r258, 4193280;
	sub.s32 	%r261, %r396, %r260;
	shl.b32 	%r262, %r261, 10;
	add.s32 	%r73, %r262, %r259;
	setp.lt.u32 	%p26, %r73, 1048576;
	@%p26 bra 	$L__BB0_40;
	st.local.u32 	[%rd16], %r73;
	cvta.global.u64 	%rd91, %rd95;
	{ // callseq 14, 0
	.param .b64 param0;
	st.param.b64 	[param0], %rd91;
	.param .b64 param1;
	st.param.b64 	[param1], %rd84;
	.param .b32 retval0;
	call.uni (retval0), 
	vprintf, 
	(
	param0, 
	param1
	);
	ld.param.b32 	%r263, [retval0];
	} // callseq 14
$L__BB0_40:
	mul.wide.s32 	%rd93, %r73, 4;
	add.s64 	%rd94, %rd25, %rd93;
	st.u32 	[%rd94], %r71;
	add.s32 	%r382, %r382, 1;
	bra.uni 	$L__BB0_80;
$L__BB0_41:
	setp.lt.s32 	%p31, %r2, %r382;
	@%p31 bra 	$L__BB0_58;
	add.u64 	%rd100, %SP, 0;
	add.u64 	%rd20, %SPL, 0;
	sub.s32 	%r275, %r5, %r382;
	and.b32  	%r53, %r275, 3;
	setp.eq.s32 	%p32, %r53, 0;
	mov.u32 	%r389, %r382;
	@%p32 bra 	$L__BB0_47;
	neg.s32 	%r385, %r53;
	mov.u64 	%rd103, $str;
	mov.u32 	%r389, %r382;
$L__BB0_44:
	.pragma "nounroll";
	mul.wide.s32 	%rd101, %r389, 4;
	add.s64 	%rd102, %rd29, %rd101;
	ld.u32 	%r58, [%rd102];
	shr.s32 	%r276, %r396, 31;
	shr.u32 	%r277, %r276, 22;
	add.s32 	%r278, %r396, %r277;
	shr.s32 	%r279, %r278, 10;
	and.b32  	%r280, %r278, 4193280;
	sub.s32 	%r281, %r396, %r280;
	shl.b32 	%r282, %r281, 10;
	add.s32 	%r59, %r282, %r279;
	setp.lt.u32 	%p33, %r59, 1048576;
	@%p33 bra 	$L__BB0_46;
	st.local.u32 	[%rd20], %r59;
	cvta.global.u64 	%rd104, %rd103;
	{ // callseq 16, 0
	.param .b64 param0;
	st.param.b64 	[param0], %rd104;
	.param .b64 param1;
	st.param.b64 	[param1], %rd100;
	.param .b32 retval0;
	call.uni (retval0), 
	vprintf, 
	(
	param0, 
	param1
	);
	ld.param.b32 	%r283, [retval0];
	} // callseq 16
$L__BB0_46:
	mul.wide.s32 	%rd106, %r59, 4;
	add.s64 	%rd107, %rd25, %rd106;
	st.u32 	[%rd107], %r58;
	add.s32 	%r385, %r385, 1;
	setp.ne.s32 	%p34, %r385, 0;
	add.s32 	%r396, %r396, 1;
	add.s32 	%r389, %r389, 1;
	@%p34 bra 	$L__BB0_44;
$L__BB0_47:
	sub.s32 	%r285, %r2, %r382;
	setp.lt.u32 	%p35, %r285, 3;
	@%p35 bra 	$L__BB0_58;
	sub.s32 	%r403, %r389, %r2;
	add.s32 	%r402, %r389, -1;
	mov.u64 	%rd109, $str;
	mov.u32 	%r404, %r396;
$L__BB0_49:
	add.s32 	%r286, %r402, 1;
	mul.wide.s32 	%rd108, %r286, 4;
	add.s64 	%rd23, %rd29, %rd108;
	ld.u32 	%r96, [%rd23];
	shr.s32 	%r287, %r404, 31;
	shr.u32 	%r288, %r287, 22;
	add.s32 	%r289, %r404, %r288;
	shr.s32 	%r290, %r289, 10;
	and.b32  	%r291, %r289, 4193280;
	sub.s32 	%r292, %r404, %r291;
	shl.b32 	%r293, %r292, 10;
	add.s32 	%r97, %r293, %r290;
	setp.lt.u32 	%p36, %r97, 1048576;
	@%p36 bra 	$L__BB0_51;
	st.local.u32 	[%rd20], %r97;
	cvta.global.u64 	%rd110, %rd109;
	{ // callseq 17, 0
	.param .b64 param0;
	st.param.b64 	[param0], %rd110;
	.param .b64 param1;
	st.param.b64 	[param1], %rd100;
	.param .b32 retval0;
	call.uni (retval0), 
	vprintf, 
	(
	param0, 
	param1
	);
	ld.param.b32 	%r294, [retval0];
	} // callseq 17
$L__BB0_51:
	mul.wide.s32 	%rd112, %r97, 4;
	add.s64 	%rd113, %rd25, %rd112;
	st.u32 	[%rd113], %r96;
	ld.u32 	%r98, [%rd23+4];
	add.s32 	%r99, %r404, 1;
	shr.s32 	%r296, %r99, 31;
	shr.u32 	%r297, %r296, 22;
	add.s32 	%r298, %r99, %r297;
	shr.s32 	%r299, %r298, 10;
	and.b32  	%r300, %r298, 4193280;
	sub.s32 	%r301, %r99, %r300;
	shl.b32 	%r302, %r301, 10;
	add.s32 	%r100, %r302, %r299;
	setp.lt.u32 	%p37, %r100, 1048576;
	@%p37 bra 	$L__BB0_53;
	st.local.u32 	[%rd20], %r100;
	cvta.global.u64 	%rd115, %rd109;
	{ // callseq 18, 0
	.param .b64 param0;
	st.param.b64 	[param0], %rd115;
	.param .b64 param1;
	st.param.b64 	[param1], %rd100;
	.param .b32 retval0;
	call.uni (retval0), 
	vprintf, 
	(
	param0, 
	param1
	);
	ld.param.b32 	%r303, [retval0];
	} // callseq 18
$L__BB0_53:
	mul.wide.s32 	%rd117, %r100, 4;
	add.s64 	%rd118, %rd25, %rd117;
	st.u32 	[%rd118], %r98;
	ld.u32 	%r101, [%rd23+8];
	add.s32 	%r102, %r99, 1;
	shr.s32 	%r305, %r102, 31;
	shr.u32 	%r306, %r305, 22;
	add.s32 	%r307, %r102, %r306;
	shr.s32 	%r308, %r307, 10;
	and.b32  	%r309, %r307, 4193280;
	sub.s32 	%r310, %r102, %r309;
	shl.b32 	%r311, %r310, 10;
	add.s32 	%r103, %r311, %r308;
	setp.lt.u32 	%p38, %r103, 1048576;
	@%p38 bra 	$L__BB0_55;
	st.local.u32 	[%rd20], %r103;
	cvta.global.u64 	%rd120, %rd109;
	{ // callseq 19, 0
	.param .b64 param0;
	st.param.b64 	[param0], %rd120;
	.param .b64 param1;
	st.param.b64 	[param1], %rd100;
	.param .b32 retval0;
	call.uni (retval0), 
	vprintf, 
	(
	param0, 
	param1
	);
	ld.param.b32 	%r312, [retval0];
	} // callseq 19
$L__BB0_55:
	mul.wide.s32 	%rd122, %r103, 4;
	add.s64 	%rd123, %rd25, %rd122;
	st.u32 	[%rd123], %r101;
	ld.u32 	%r104, [%rd23+12];
	add.s32 	%r105, %r102, 1;
	shr.s32 	%r314, %r105, 31;
	shr.u32 	%r315, %r314, 22;
	add.s32 	%r316, %r105, %r315;
	shr.s32 	%r317, %r316, 10;
	and.b32  	%r318, %r316, 4193280;
	sub.s32 	%r319, %r105, %r318;
	shl.b32 	%r320, %r319, 10;
	add.s32 	%r106, %r320, %r317;
	setp.lt.u32 	%p39, %r106, 1048576;
	@%p39 bra 	$L__BB0_57;
	st.local.u32 	[%rd20], %r106;
	cvta.global.u64 	%rd125, %rd109;
	{ // callseq 20, 0
	.param .b64 param0;
	st.param.b64 	[param0], %rd125;
	.param .b64 param1;
	st.param.b64 	[param1], %rd100;
	.param .b32 retval0;
	call.uni (retval0), 
	vprintf, 
	(
	param0, 
	param1
	);
	ld.param.b32 	%r321, [retval0];
	} // callseq 20
$L__BB0_57:
	mul.wide.s32 	%rd127, %r106, 4;
	add.s64 	%rd128, %rd25, %rd127;
	st.u32 	[%rd128], %r104;
	add.s32 	%r403, %r403, 4;
	add.s32 	%r402, %r402, 4;
	setp.eq.s32 	%p40, %r403, 1;
	add.s32 	%r109, %r105, 1;
	add.s32 	%r396, %r404, 4;
	mov.u32 	%r404, %r109;
	@%p40 bra 	$L__BB0_58;
	bra.uni 	$L__BB0_49;
$L__BB0_58:
	setp.ge.s32 	%p41, %r383, %r6;
	@%p41 bra 	$L__BB0_75;
	add.u64 	%rd129, %SP, 0;
	add.u64 	%rd21, %SPL, 0;
	add.s32 	%r323, %r383, %r3;
	sub.s32 	%r324, %r128, %r323;
	and.b32  	%r81, %r324, 3;
	setp.eq.s32 	%p42, %r81, 0;
	mov.u32 	%r401, %r383;
	@%p42 bra 	$L__BB0_64;
	neg.s32 	%r397, %r81;
	mov.u64 	%rd132, $str;
	mov.u32 	%r401, %r383;
$L__BB0_61:
	.pragma "nounroll";
	mul.wide.s32 	%rd130, %r401, 4;
	add.s64 	%rd131, %rd31, %rd130;
	ld.u32 	%r86, [%rd131];
	shr.s32 	%r325, %r396, 31;
	shr.u32 	%r326, %r325, 22;
	add.s32 	%r327, %r396, %r326;
	shr.s32 	%r328, %r327, 10;
	and.b32  	%r329, %r327, 4193280;
	sub.s32 	%r330, %r396, %r329;
	shl.b32 	%r331, %r330, 10;
	add.s32 	%r87, %r331, %r328;
	setp.lt.u32 	%p43, %r87, 1048576;
	@%p43 bra 	$L__BB0_63;
	st.local.u32 	[%rd21], %r87;
	cvta.global.u64 	%rd133, %rd132;
	{ // callseq 21, 0
	.param .b64 param0;
	st.param.b64 	[param0], %rd133;
	.param .b64 param1;
	st.param.b64 	[param1], %rd129;
	.param .b32 retval0;
	call.uni (retval0), 
	vprintf, 
	(
	param0, 
	param1
	);
	ld.param.b32 	%r332, [retval0];
	} // callseq 21
$L__BB0_63:
	mul.wide.s32 	%rd135, %r87, 4;
	add.s64 	%rd136, %rd25, %rd135;
	st.u32 	[%rd136], %r86;
	add.s32 	%r397, %r397, 1;
	setp.ne.s32 	%p44, %r397, 0;
	add.s32 	%r396, %r396, 1;
	add.s32 	%r401, %r401, 1;
	@%p44 bra 	$L__BB0_61;
$L__BB0_64:
	sub.s32 	%r334, %r383, %r128;
	add.s32 	%r335, %r334, %r3;
	setp.gt.u32 	%p45, %r335, -4;
	@%p45 bra 	$L__BB0_75;
	add.s64 	%rd22, %rd31, 8;
	mov.u64 	%rd138, $str;
$L__BB0_66:
	mul.wide.s32 	%rd137, %r401, 4;
	add.s64 	%rd24, %rd22, %rd137;
	ld.u32 	%r113, [%rd24+-8];
	shr.s32 	%r336, %r396, 31;
	shr.u32 	%r337, %r336, 22;
	add.s32 	%r338, %r396, %r337;
	shr.s32 	%r339, %r338, 10;
	and.b32  	%r340, %r338, 4193280;
	sub.s32 	%r341, %r396, %r340;
	shl.b32 	%r342, %r341, 10;
	add.s32 	%r114, %r342, %r339;
	setp.lt.u32 	%p46, %r114, 1048576;
	@%p46 bra 	$L__BB0_68;
	st.local.u32 	[%rd21], %r114;
	cvta.global.u64 	%rd139, %rd138;
	{ // callseq 22, 0
	.param .b64 param0;
	st.param.b64 	[param0], %rd139;
	.param .b64 param1;
	st.param.b64 	[param1], %rd129;
	.param .b32 retval0;
	call.uni (retval0), 
	vprintf, 
	(
	param0, 
	param1
	);
	ld.param.b32 	%r343, [retval0];
	} // callseq 22
$L__BB0_68:
	mul.wide.s32 	%rd141, %r114, 4;
	add.s64 	%rd142, %rd25, %rd141;
	st.u32 	[%rd142], %r113;
	ld.u32 	%r115, [%rd24+-4];
	add.s32 	%r116, %r396, 1;
	shr.s32 	%r345, %r116, 31;
	shr.u32 	%r346, %r345, 22;
	add.s32 	%r347, %r116, %r346;
	shr.s32 	%r348, %r347, 10;
	and.b32  	%r349, %r347, 4193280;
	sub.s32 	%r350, %r116, %r349;
	shl.b32 	%r351, %r350, 10;
	add.s32 	%r117, %r351, %r348;
	setp.lt.u32 	%p47, %r117, 1048576;
	@%p47 bra 	$L__BB0_70;
	st.local.u32 	[%rd21], %r117;
	cvta.global.u64 	%rd144, %rd138;
	{ // callseq 23, 0
	.param .b64 param0;
	st.param.b64 	[param0], %rd144;
	.param .b64 param1;
	st.param.b64 	[param1], %rd129;
	.param .b32 retval0;
	call.uni (retval0), 
	vprintf, 
	(
	param0, 
	param1
	);
	ld.param.b32 	%r352, [retval0];
	} // callseq 23
$L__BB0_70:
	mul.wide.s32 	%rd146, %r117, 4;
	add.s64 	%rd147, %rd25, %rd146;
	st.u32 	[%rd147], %r115;
	ld.u32 	%r118, [%rd24];
	add.s32 	%r119, %r116, 1;
	shr.s32 	%r354, %r119, 31;
	shr.u32 	%r355, %r354, 22;
	add.s32 	%r356, %r119, %r355;
	shr.s32 	%r357, %r356, 10;
	and.b32  	%r358, %r356, 4193280;
	sub.s32 	%r359, %r119, %r358;
	shl.b32 	%r360, %r359, 10;
	add.s32 	%r120, %r360, %r357;
	setp.lt.u32 	%p48, %r120, 1048576;
	@%p48 bra 	$L__BB0_72;
	st.local.u32 	[%rd21], %r120;
	cvta.global.u64 	%rd149, %rd138;
	{ // callseq 24, 0
	.param .b64 param0;
	st.param.b64 	[param0], %rd149;
	.param .b64 param1;
	st.param.b64 	[param1], %rd129;
	.param .b32 retval0;
	call.uni (retval0), 
	vprintf, 
	(
	param0, 
	param1
	);
	ld.param.b32 	%r361, [retval0];
	} // callseq 24
$L__BB0_72:
	mul.wide.s32 	%rd151, %r120, 4;
	add.s64 	%rd152, %rd25, %rd151;
	st.u32 	[%rd152], %r118;
	add.s32 	%r401, %r401, 4;
	ld.u32 	%r122, [%rd24+4];
	add.s32 	%r123, %r119, 1;
	shr.s32 	%r363, %r123, 31;
	shr.u32 	%r364, %r363, 22;
	add.s32 	%r365, %r123, %r364;
	shr.s32 	%r366, %r365, 10;
	and.b32  	%r367, %r365, 4193280;
	sub.s32 	%r368, %r123, %r367;
	shl.b32 	%r369, %r368, 10;
	add.s32 	%r124, %r369, %r366;
	setp.lt.u32 	%p49, %r124, 1048576;
	@%p49 bra 	$L__BB0_74;
	st.local.u32 	[%rd21], %r124;
	cvta.global.u64 	%rd154, %rd138;
	{ // callseq 25, 0
	.param .b64 param0;
	st.param.b64 	[param0], %rd154;
	.param .b64 param1;
	st.param.b64 	[param1], %rd129;
	.param .b32 retval0;
	call.uni (retval0), 
	vprintf, 
	(
	param0, 
	param1
	);
	ld.param.b32 	%r370, [retval0];
	} // callseq 25
$L__BB0_74:
	mul.wide.s32 	%rd156, %r124, 4;
	add.s64 	%rd157, %rd25, %rd156;
	st.u32 	[%rd157], %r122;
	setp.lt.s32 	%p50, %r401, %r6;
	add.s32 	%r396, %r123, 1;
	@%p50 bra 	$L__BB0_66;
$L__BB0_75:
	{ // callseq 26, 0
	.param .b64 param0;
	st.param.b64 	[param0], %rd29;
	call.uni 
	free, 
	(
	param0
	);
	} // callseq 26
	{ // callseq 27, 0
	.param .b64 param0;
	st.param.b64 	[param0], %rd31;
	call.uni 
	free, 
	(
	param0
	);
	} // callseq 27
$L__BB0_76:
	ret;
$L__BB0_77:
	shr.s32 	%r265, %r396, 31;
	shr.u32 	%r266, %r265, 22;
	add.s32 	%r267, %r396, %r266;
	shr.s32 	%r268, %r267, 10;
	and.b32  	%r269, %r267, 4193280;
	sub.s32 	%r270, %r396, %r269;
	shl.b32 	%r271, %r270, 10;
	add.s32 	%r75, %r271, %r268;
	setp.lt.u32 	%p27, %r75, 1048576;
	@%p27 bra 	$L__BB0_79;
	st.local.u32 	[%rd17], %r75;
	cvta.global.u64 	%rd96, %rd95;
	{ // callseq 15, 0
	.param .b64 param0;
	st.param.b64 	[param0], %rd96;
	.param .b64 param1;
	st.param.b64 	[param1], %rd84;
	.param .b32 retval0;
	call.uni (retval0), 
	vprintf, 
	(
	param0, 
	param1
	);
	ld.param.b32 	%r272, [retval0];
	} // callseq 15
$L__BB0_79:
	mul.wide.s32 	%rd98, %r75, 4;
	add.s64 	%rd99, %rd25, %rd98;
	st.u32 	[%rd99], %r72;
	add.s32 	%r383, %r383, 1;
$L__BB0_80:
	add.s32 	%r396, %r396, 1;
	setp.le.s32 	%p28, %r382, %r2;
	setp.lt.s32 	%p29, %r383, %r6;
	and.pred  	%p30, %p28, %p29;
	@%p30 bra 	$L__BB0_37;
	bra.uni 	$L__BB0_41;

}
	// .globl	_Z14mergeSort_cudaPii
.visible .entry _Z14mergeSort_cudaPii(
	.param .u64 .ptr .align 1 _Z14mergeSort_cudaPii_param_0,
	.param .u32 _Z14mergeSort_cudaPii_param_1
)
{
	.local .align 8 .b8 	__local_depot1[8];
	.reg .b64 	%SP;
	.reg .b64 	%SPL;
	.reg .pred 	%p<5>;
	.reg .b32 	%r<20>;
	.reg .b64 	%rd<12>;
	.reg .b64 	%fd<10>;

	mov.u64 	%SPL, __local_depot1;
	cvta.local.u64 	%SP, %SPL;
	ld.param.u64 	%rd1, [_Z14mergeSort_cudaPii_param_0];
	ld.param.u32 	%r1, [_Z14mergeSort_cudaPii_param_1];
	mov.u32 	%r2, %ctaid.x;
	mov.u32 	%r3, %ntid.x;
	mov.u32 	%r4, %tid.x;
	mad.lo.s32 	%r5, %r2, %r3, %r4;
	cvt.rn.f64.s32 	%fd1, %r1;
	mov.f64 	%fd2, 0d4000000000000000;
	{
	.reg .b32 %temp; 
	mov.b64 	{%temp, %r6}, %fd2;
	}
	{
	.reg .b32 %temp; 
	mov.b64 	{%temp, %r7}, %fd1;
	}
	shr.u32 	%r8, %r7, 20;
	and.b32  	%r9, %r8, 2047;
	add.s32 	%r10, %r9, -1012;
	mov.b64 	%rd2, %fd1;
	shl.b64 	%rd3, %rd2, %r10;
	setp.eq.s64 	%p1, %rd3, -9223372036854775808;
	{ // callseq 28, 0
	.param .b64 param0;
	st.param.f64 	[param0], %fd1;
	.param .b64 retval0;
	call.uni (retval0), 
	__internal_accurate_pow, 
	(
	param0
	);
	ld.param.f64 	%fd3, [retval0];
	} // callseq 28
	setp.lt.s32 	%p2, %r6, 0;
	neg.f64 	%fd5, %fd3;
	selp.f64 	%fd6, %fd5, %fd3, %p1;
	selp.f64 	%fd7, %fd6, %fd3, %p2;
	setp.eq.s32 	%p3, %r1, 0;
	selp.f64 	%fd8, 0d3FF0000000000000, %fd7, %p3;
	mul.f64 	%fd9, %fd8, 0d4090000000000000;
	cvt.rzi.s32.f64 	%r11, %fd9;
	cvt.rzi.s32.f64 	%r12, %fd8;
	mul.lo.s32 	%r13, %r12, %r5;
	add.s32 	%r14, %r11, -1;
	{ // callseq 29, 0
	.param .align 16 .b8 param0[16];
	st.param.b32 	[param0], %r13;
	st.param.b64 	[param0+8], %rd1;
	.param .b32 param1;
	st.param.b32 	[param1], 0;
	.param .b32 param2;
	st.param.b32 	[param2], %r14;
	call.uni 
	_Z9mergeSort10SeqWrapperii, 
	(
	param0, 
	param1, 
	param2
	);
	} // callseq 29
	setp.ne.s32 	%p4, %r5, 0;
	@%p4 bra 	$L__BB1_2;
	add.u64 	%rd5, %SP, 0;
	add.u64 	%rd6, %SPL, 0;
	cvta.to.global.u64 	%rd7, %rd1;
	mov.u64 	%rd8, $str$1;
	cvta.global.u64 	%rd9, %rd8;
	{ // callseq 30, 0
	.param .b64 param0;
	st.param.b64 	[param0], %rd9;
	.param .b64 param1;
	st.param.b64 	[param1], 0;
	.param .b32 retval0;
	call.uni (retval0), 
	vprintf, 
	(
	param0, 
	param1
	);
	ld.param.b32 	%r15, [retval0];
	} // callseq 30
	ld.global.u32 	%r17, [%rd7];
	st.local.u32 	[%rd6], %r17;
	mov.u64 	%rd10, $str$2;
	cvta.global.u64 	%rd11, %rd10;
	{ // callseq 31, 0
	.param .b64 param0;
	st.param.b64 	[param0], %rd11;
	.param .b64 param1;
	st.param.b64 	[param1], %rd5;
	.param .b32 retval0;
	call.uni (retval0), 
	vprintf, 
	(
	param0, 
	param1
	);
	ld.param.b32 	%r18, [retval0];
	} // callseq 31
$L__BB1_2:
	ret;

}
	// .globl	_Z10merge_cudaPii
.visible .entry _Z10merge_cudaPii(
	.param .u64 .ptr .align 1 _Z10merge_cudaPii_param_0,
	.param .u32 _Z10merge_cudaPii_param_1
)
{
	.local .align 8 .b8 	__local_depot2[8];
	.reg .b64 	%SP;
	.reg .b64 	%SPL;
	.reg .pred 	%p<53>;
	.reg .b16 	%rs<3>;
	.reg .b32 	%r<344>;
	.reg .b64 	%rd<167>;
	.reg .b64 	%fd<10>;

	mov.u64 	%SPL, __local_depot2;
	cvta.local.u64 	%SP, %SPL;
	ld.param.u64 	%rd26, [_Z10merge_cudaPii_param_0];
	ld.param.u32 	%r124, [_Z10merge_cudaPii_param_1];
	add.u64 	%rd27, %SP, 0;
	add.u64 	%rd1, %SPL, 0;
	add.u64 	%rd2, %SPL, 0;
	mov.u32 	%r125, %ctaid.x;
	mov.u32 	%r126, %ntid.x;
	mov.u32 	%r127, %tid.x;
	mad.lo.s32 	%r128, %r125, %r126, %r127;
	cvt.rn.f64.s32 	%fd1, %r124;
	mov.f64 	%fd2, 0d4000000000000000;
	{
	.reg .b32 %temp; 
	mov.b64 	{%temp, %r129}, %fd2;
	}
	{
	.reg .b32 %temp; 
	mov.b64 	{%temp, %r130}, %fd1;
	}
	shr.u32 	%r131, %r130, 20;
	and.b32  	%r132, %r131, 2047;
	add.s32 	%r133, %r132, -1012;
	mov.b64 	%rd29, %fd1;
	shl.b64 	%rd30, %rd29, %r133;
	setp.eq.s64 	%p1, %rd30, -9223372036854775808;
	{ // callseq 32, 0
	.param .b64 param0;
	st.param.f64 	[param0], %fd1;
	.param .b64 retval0;
	call.uni (retval0), 
	__internal_accurate_pow, 
	(
	param0
	);
	ld.param.f64 	%fd3, [retval0];
	} // callseq 32
	setp.lt.s32 	%p2, %r129, 0;
	neg.f64 	%fd5, %fd3;
	selp.f64 	%fd6, %fd5, %fd3, %p1;
	selp.f64 	%fd7, %fd6, %fd3, %p2;
	setp.eq.s32 	%p3, %r124, 0;
	selp.f64 	%fd8, 0d3FF0000000000000, %fd7, %p3;
	mul.f64 	%fd9, %fd8, 0d4090000000000000;
	cvt.rzi.s32.f64 	%r1, %fd9;
	add.s32 	%r134, %r1, -1;
	shr.u32 	%r135, %r134, 31;
	add.s32 	%r136, %r134, %r135;
	shr.s32 	%r2, %r136, 1;
	cvt.rzi.s32.f64 	%r137, %fd8;
	mul.lo.s32 	%r3, %r137, %r128;
	cvta.to.global.u64 	%rd3, %rd26;
	add.s32 	%r4, %r2, 1;
	not.b32 	%r138, %r2;
	add.s32 	%r5, %r1, %r138;
	mul.wide.s32 	%rd32, %r4, 4;
	{ // callseq 33, 0
	.param .b64 param0;
	st.param.b64 	[param0], %rd32;
	.param .b64 retval0;
	call.uni (retval0), 
	malloc, 
	(
	param0
	);
	ld.param.b64 	%rd33, [retval0];
	} // callseq 33
	mul.wide.s32 	%rd34, %r5, 4;
	{ // callseq 34, 0
	.param .b64 param0;
	st.param.b64 	[param0], %rd34;
	.param .b64 retval0;
	call.uni (retval0), 
	malloc, 
	(
	param0
	);
	ld.param.b64 	%rd35, [retval0];
	} // callseq 34
	setp.lt.s32 	%p4, %r1, 0;
	@%p4 bra 	$L__BB2_17;
	max.s32 	%r140, %r2, 0;
	add.s32 	%r6, %r140, 1;
	and.b32  	%r7, %r6, 3;
	setp.lt.u32 	%p5, %r1, 7;
	mov.b32 	%r308, 0;
	@%p5 bra 	$L__BB2_12;
	and.b32  	%r308, %r6, 2147483644;
	neg.s32 	%r313, %r308;
	add.s64 	%rd164, %rd33, 8;
	mov.b32 	%r312, 1;
	mov.u64 	%rd38, $str;
$L__BB2_3:
	add.s32 	%r142, %r312, -1;
	shr.u32 	%r143, %r142, 10;
	shl.b32 	%r144, %r3, 1;
	add.s32 	%r27, %r143, %r144;
	shl.b32 	%r145, %r142, 10;
	and.b32  	%r146, %r145, 1044480;
	add.s32 	%r28, %r27, %r146;
	setp.lt.u32 	%p6, %r28, 1048576;
	@%p6 bra 	$L__BB2_5;
	cvta.to.local.u64 	%rd37, %rd27;
	st.local.u32 	[%rd37], %r28;
	cvta.global.u64 	%rd39, %rd38;
	{ // callseq 35, 0
	.param .b64 param0;
	st.param.b64 	[param0], %rd39;
	.param .b64 param1;
	st.param.b64 	[param1], %rd27;
	.param .b32 retval0;
	call.uni (retval0), 
	vprintf, 
	(
	param0, 
	param1
	);
	ld.param.b32 	%r147, [retval0];
	} // callseq 35
$L__BB2_5:
	mul.wide.s32 	%rd40, %r28, 4;
	add.s64 	%rd41, %rd3, %rd40;
	ld.global.u32 	%r149, [%rd41];
	st.u32 	[%rd164+-8], %r149;
	shl.b32 	%r150, %r312, 10;
	and.b32  	%r151, %r150, 1045504;
	add.s32 	%r29, %r27, %r151;
	setp.lt.u32 	%p7, %r29, 1048576;
	@%p7 bra 	$L__BB2_7;
	cvta.to.local.u64 	%rd43, %rd27;
	st.local.u32 	[%rd43], %r29;
	cvta.global.u64 	%rd45, %rd38;
	{ // callseq 36, 0
	.param .b64 param0;
	st.param.b64 	[param0], %rd45;
	.param .b64 param1;
	st.param.b64 	[param1], %rd27;
	.param .b32 retval0;
	call.uni (retval0), 
	vprintf, 
	(
	param0, 
	param1
	);
	ld.param.b32 	%r152, [retval0];
	} // callseq 36
$L__BB2_7:
	mul.wide.s32 	%rd46, %r29, 4;
	add.s64 	%rd12, %rd3, %rd46;
	ld.global.u32 	%r154, [%rd12];
	st.u32 	[%rd164+-4], %r154;
	add.s32 	%r156, %r150, 1024;
	and.b32  	%r157, %r156, 1046528;
	add.s32 	%r30, %r27, %r157;
	setp.lt.u32 	%p8, %r30, 1048576;
	@%p8 bra 	$L__BB2_9;
	cvta.to.local.u64 	%rd48, %rd27;
	st.local.u32 	[%rd48], %r30;
	cvta.global.u64 	%rd50, %rd38;
	{ // callseq 37, 0
	.param .b64 param0;
	st.param.b64 	[param0], %rd50;
	.param .b64 param1;
	st.param.b64 	[param1], %rd27;
	.param .b32 retval0;
	call.uni (retval0), 
	vprintf, 
	(
	param0, 
	param1
	);
	ld.param.b32 	%r158, [retval0];
	} // callseq 37
$L__BB2_9:
	mul.wide.s32 	%rd51, %r30, 4;
	add.s64 	%rd52, %rd3, %rd51;
	ld.global.u32 	%r160, [%rd52];
	st.u32 	[%rd164], %r160;
	add.s32 	%r31, %r29, 2048;
	setp.lt.u32 	%p9, %r31, 1048576;
	@%p9 bra 	$L__BB2_11;
	cvta.to.local.u64 	%rd54, %rd27;
	st.local.u32 	[%rd54], %r31;
	cvta.global.u64 	%rd56, %rd38;
	{ // callseq 38, 0
	.param .b64 param0;
	st.param.b64 	[param0], %rd56;
	.param .b64 param1;
	st.param.b64 	[param1], %rd27;
	.param .b32 retval0;
	call.uni (retval0), 
	vprintf, 
	(
	param0, 
	param1
	);
	ld.param.b32 	%r161, [retval0];
	} // callseq 38
$L__BB2_11:
	ld.global.u32 	%r163, [%rd12+8192];
	st.u32 	[%rd164+4], %r163;
	add.s32 	%r313, %r313, 4;
	add.s32 	%r312, %r312, 4;
	add.s64 	%rd164, %rd164, 16;
	setp.eq.s32 	%p10, %r313, 0;
	@%p10 bra 	$L__BB2_12;
	bra.uni 	$L__BB2_3;
$L__BB2_12:
	setp.eq.s32 	%p11, %r7, 0;
	@%p11 bra 	$L__BB2_17;
	mul.wide.u32 	%rd57, %r308, 4;
	add.s64 	%rd163, %rd33, %rd57;
	cvt.u16.u32 	%rs1, %r308;
	and.b16  	%rs2, %rs1, 1023;
	mul.wide.u16 	%r164, %rs2, 1024;
	shl.b32 	%r165, %r3, 1;
	add.s32 	%r310, %r165, %r164;
	neg.s32 	%r309, %r7;
	mov.u64 	%rd60, $str;
$L__BB2_14:
	.pragma "nounroll";
	shr.u32 	%r166, %r308, 10;
	add.s32 	%r16, %r310, %r166;
	setp.lt.u32 	%p12, %r16, 1048576;
	@%p12 bra 	$L__BB2_16;
	cvta.to.local.u64 	%rd59, %rd27;
	st.local.u32 	[%rd59], %r16;
	cvta.global.u64 	%rd61, %rd60;
	{ // callseq 39, 0
	.param .b64 param0;
	st.param.b64 	[param0], %rd61;
	.param .b64 param1;
	st.param.b64 	[param1], %rd27;
	.param .b32 retval0;
	call.uni (retval0), 
	vprintf, 
	(
	param0, 
	param1
	);
	ld.param.b32 	%r167, [retval0];
	} // callseq 39
$L__BB2_16:
	mul.wide.s32 	%rd62, %r16, 4;
	add.s64 	%rd63, %rd3, %rd62;
	ld.global.u32 	%r169, [%rd63];
	st.u32 	[%rd163], %r169;
	add.s32 	%r308, %r308, 1;
	add.s64 	%rd163, %rd163, 4;
	add.s32 	%r310, %r310, 1024;
	add.s32 	%r309, %r309, 1;
	setp.ne.s32 	%p13, %r309, 0;
	@%p13 bra 	$L__BB2_14;
$L__BB2_17:
	setp.lt.s32 	%p14, %r5, 1;
	@%p14 bra 	$L__BB2_34;
	shl.b32 	%r20, %r3, 1;
	sub.s32 	%r171, %r1, %r2;
	add.s32 	%r172, %r171, -2;
	and.b32  	%r21, %r5, 3;
	setp.lt.u32 	%p15, %r172, 3;
	mov.b32 	%r314, 0;
	@%p15 bra 	$L__BB2_29;
	and.b32  	%r314, %r5, 2147483644;
	neg.s32 	%r318, %r314;
	add.s64 	%rd166, %rd35, 8;
	add.s32 	%r317, %r2, 4;
	mov.u64 	%rd64, $str;
$L__BB2_20:
	add.s32 	%r44, %r317, -2;
	add.s32 	%r173, %r317, -3;
	shr.s32 	%r174, %r173, 31;
	shr.u32 	%r175, %r174, 22;
	add.s32 	%r176, %r173, %r175;
	and.b32  	%r177, %r176, 4193280;
	sub.s32 	%r178, %r173, %r177;
	shr.s32 	%r179, %r176, 10;
	add.s32 	%r180, %r179, %r20;
	shl.b32 	%r181, %r178, 10;
	add.s32 	%r45, %r180, %r181;
	setp.lt.u32 	%p16, %r45, 1048576;
	@%p16 bra 	$L__BB2_22;
	st.local.u32 	[%rd2], %r45;
	cvta.global.u64 	%rd65, %rd64;
	{ // callseq 40, 0
	.param .b64 param0;
	st.param.b64 	[param0], %rd65;
	.param .b64 param1;
	st.param.b64 	[param1], %rd27;
	.param .b32 retval0;
	call.uni (retval0), 
	vprintf, 
	(
	param0, 
	param1
	);
	ld.param.b32 	%r182, [retval0];
	} // callseq 40
$L__BB2_22:
	mul.wide.s32 	%rd67, %r45, 4;
	add.s64 	%rd68, %rd3, %rd67;
	ld.global.u32 	%r184, [%rd68];
	st.u32 	[%rd166+-8], %r184;
	shr.s32 	%r185, %r44, 31;
	shr.u32 	%r186, %r185, 22;
	add.s32 	%r187, %r44, %r186;
	and.b32  	%r188, %r187, 4193280;
	sub.s32 	%r189, %r44, %r188;
	shr.s32 	%r190, %r187, 10;
	add.s32 	%r191, %r190, %r20;
	shl.b32 	%r192, %r189, 10;
	add.s32 	%r46, %r191, %r192;
	setp.lt.u32 	%p17, %r46, 1048576;
	@%p17 bra 	$L__BB2_24;
	st.local.u32 	[%rd2], %r46;
	cvta.global.u64 	%rd70, %rd64;
	{ // callseq 41, 0
	.param .b64 param0;
	st.param.b64 	[param0], %rd70;
	.param .b64 param1;
	st.param.b64 	[param1], %rd27;
	.param .b32 retval0;
	call.uni (retval0), 
	vprintf, 
	(
	param0, 
	param1
	);
	ld.param.b32 	%r193, [retval0];
	} // callseq 41
$L__BB2_24:
	mul.wide.s32 	%rd72, %r46, 4;
	add.s64 	%rd73, %rd3, %rd72;
	ld.global.u32 	%r195, [%rd73];
	st.u32 	[%rd166+-4], %r195;
	add.s32 	%r196, %r44, 1;
	shr.s32 	%r197, %r196, 31;
	shr.u32 	%r198, %r197, 22;
	add.s32 	%r199, %r196, %r198;
	and.b32  	%r200, %r199, 4193280;
	sub.s32 	%r201, %r196, %r200;
	shr.s32 	%r202, %r199, 10;
	add.s32 	%r203, %r202, %r20;
	shl.b32 	%r204, %r201, 10;
	add.s32 	%r47, %r203, %r204;
	setp.lt.u32 	%p18, %r47, 1048576;
	@%p18 bra 	$L__BB2_26;
	st.local.u32 	[%rd2], %r47;
	cvta.global.u64 	%rd75, %rd64;
	{ // callseq 42, 0
	.param .b64 param0;
	st.param.b64 	[param0], %rd75;
	.param .b64 param1;
	st.param.b64 	[param1], %rd27;
	.param .b32 retval0;
	call.uni (retval0), 
	vprintf, 
	(
	param0, 
	param1
	);
	ld.param.b32 	%r205, [retval0];
	} // callseq 42
$L__BB2_26:
	mul.wide.s32 	%rd77, %r47, 4;
	add.s64 	%rd78, %rd3, %rd77;
	ld.global.u32 	%r207, [%rd78];
	st.u32 	[%rd166], %r207;
	shr.s32 	%r208, %r317, 31;
	shr.u32 	%r209, %r208, 22;
	add.s32 	%r210, %r317, %r209;
	and.b32  	%r211, %r210, 4193280;
	sub.s32 	%r212, %r317, %r211;
	shr.s32 	%r213, %r210, 10;
	add.s32 	%r214, %r213, %r20;
	shl.b32 	%r215, %r212, 10;
	add.s32 	%r48, %r214, %r215;
	setp.lt.u32 	%p19, %r48, 1048576;
	@%p19 bra 	$L__BB2_28;
	st.local.u32 	[%rd2], %r48;
	cvta.global.u64 	%rd80, %rd64;
	{ // callseq 43, 0
	.param .b64 param0;
	st.param.b64 	[param0], %rd80;
	.param .b64 param1;
	st.param.b64 	[param1], %rd27;
	.param .b32 retval0;
	call.uni (retval0), 
	vprintf, 
	(
	param0, 
	param1
	);
	ld.param.b32 	%r216, [retval0];
	} // callseq 43
$L__BB2_28:
	mul.wide.s32 	%rd82, %r48, 4;
	add.s64 	%rd83, %rd3, %rd82;
	ld.global.u32 	%r218, [%rd83];
	st.u32 	[%rd166+4], %r218;
	add.s32 	%r318, %r318, 4;
	add.s64 	%rd166, %rd166, 16;
	add.s32 	%r317, %r317, 4;
	setp.eq.s32 	%p20, %r318, 0;
	@%p20 bra 	$L__BB2_29;
	bra.uni 	$L__BB2_20;
$L__BB2_29:
	setp.eq.s32 	%p21, %r21, 0;
	@%p21 bra 	$L__BB2_34;
	mul.wide.u32 	%rd84, %r314, 4;
	add.s64 	%rd165, %rd35, %rd84;
	add.s32 	%r316, %r314, %r2;
	neg.s32 	%r315, %r21;
	mov.u64 	%rd85, $str;
$L__BB2_31:
	.pragma "nounroll";
	add.s32 	%r316, %r316, 1;
	shr.s32 	%r219, %r316, 31;
	shr.u32 	%r220, %r219, 22;
	add.s32 	%r221, %r316, %r220;
	and.b32  	%r222, %r221, 4193280;
	sub.s32 	%r223, %r316, %r222;
	shr.s32 	%r224, %r221, 10;
	add.s32 	%r225, %r224, %r20;
	shl.b32 	%r226, %r223, 10;
	add.s32 	%r40, %r225, %r226;
	setp.lt.u32 	%p22, %r40, 1048576;
	@%p22 bra 	$L__BB2_33;
	st.local.u32 	[%rd2], %r40;
	cvta.global.u64 	%rd86, %rd85;
	{ // callseq 44, 0
	.param .b64 param0;
	st.param.b64 	[param0], %rd86;
	.param .b64 param1;
	st.param.b64 	[param1], %rd27;
	.param .b32 retval0;
	call.uni (retval0), 
	vprintf, 
	(
	param0, 
	param1
	);
	ld.param.b32 	%r227, [retval0];
	} // callseq 44
$L__BB2_33:
	mul.wide.s32 	%rd88, %r40, 4;
	add.s64 	%rd89, %rd3, %rd88;
	ld.global.u32 	%r229, [%rd89];
	st.u32 	[%rd165], %r229;
	add.s64 	%rd165, %rd165, 4;
	add.s32 	%r315, %r315, 1;
	setp.ne.s32 	%p23, %r315, 0;
	@%p23 bra 	$L__BB2_31;
$L__BB2_34:
	setp.lt.s32 	%p24, %r5, 1;
	setp.lt.s32 	%p25, %r1, 0;
	mov.b32 	%r319, 0;
	or.pred  	%p26, %p25, %p24;
	mov.u32 	%r320, %r319;
	mov.u32 	%r328, %r319;
	@%p26 bra 	$L__BB2_40;
	cvta.to.local.u64 	%rd17, %rd27;
	add.u64 	%rd18, %SPL, 0;
	mov.b32 	%r328, 0;
	mov.u64 	%rd101, $str;
	mov.u32 	%r320, %r328;
	mov.u32 	%r319, %r328;
$L__BB2_36:
	mul.wide.s32 	%rd92, %r319, 4;
	add.s64 	%rd93, %rd33, %rd92;
	ld.u32 	%r74, [%rd93];
	mul.wide.s32 	%rd94, %r320, 4;
	add.s64 	%rd95, %rd35, %rd94;
	ld.u32 	%r75, [%rd95];
	setp.gt.s32 	%p27, %r74, %r75;
	@%p27 bra 	$L__BB2_75;
	shr.u32 	%r232, %r328, 10;
	shl.b32 	%r233, %r328, 10;
	and.b32  	%r234, %r233, 1047552;
	add.s32 	%r76, %r234, %r232;
	setp.lt.u32 	%p28, %r76, 1048576;
	@%p28 bra 	$L__BB2_39;
	st.local.u32 	[%rd17], %r76;
	cvta.global.u64 	%rd97, %rd101;
	{ // callseq 45, 0
	.param .b64 param0;
	st.param.b64 	[param0], %rd97;
	.param .b64 param1;
	st.param.b64 	[param1], %rd27;
	.param .b32 retval0;
	call.uni (retval0), 
	vprintf, 
	(
	param0, 
	param1
	);
	ld.param.b32 	%r235, [retval0];
	} // callseq 45
$L__BB2_39:
	mul.wide.u32 	%rd99, %r76, 4;
	add.s64 	%rd100, %rd3, %rd99;
	st.global.u32 	[%rd100], %r74;
	add.s32 	%r319, %r319, 1;
	bra.uni 	$L__BB2_78;
$L__BB2_40:
	setp.lt.s32 	%p33, %r2, %r319;
	mov.u32 	%r333, %r328;
	@%p33 bra 	$L__BB2_57;
	add.s32 	%r54, %r4, %r328;
	sub.s32 	%r243, %r4, %r319;
	and.b32  	%r55, %r243, 3;
	setp.eq.s32 	%p34, %r55, 0;
	mov.u32 	%r333, %r328;
	mov.u32 	%r326, %r319;
	@%p34 bra 	$L__BB2_46;
	neg.s32 	%r322, %r55;
	mov.u64 	%rd108, $str;
	mov.u32 	%r333, %r328;
	mov.u32 	%r326, %r319;
$L__BB2_43:
	.pragma "nounroll";
	mul.wide.s32 	%rd106, %r326, 4;
	add.s64 	%rd107, %rd33, %rd106;
	ld.u32 	%r60, [%rd107];
	shr.u32 	%r244, %r333, 10;
	shl.b32 	%r245, %r333, 10;
	and.b32  	%r246, %r245, 1047552;
	add.s32 	%r61, %r246, %r244;
	setp.lt.u32 	%p35, %r61, 1048576;
	@%p35 bra 	$L__BB2_45;
	st.local.u32 	[%rd1], %r61;
	cvta.global.u64 	%rd109, %rd108;
	{ // callseq 47, 0
	.param .b64 param0;
	st.param.b64 	[param0], %rd109;
	.param .b64 param1;
	st.param.b64 	[param1], %rd27;
	.param .b32 retval0;
	call.uni (retval0), 
	vprintf, 
	(
	param0, 
	param1
	);
	ld.param.b32 	%r247, [retval0];
	} // callseq 47
$L__BB2_45:
	mul.wide.u32 	%rd111, %r61, 4;
	add.s64 	%rd112, %rd3, %rd111;
	st.global.u32 	[%rd112], %r60;
	add.s32 	%r322, %r322, 1;
	setp.ne.s32 	%p36, %r322, 0;
	add.s32 	%r333, %r333, 1;
	add.s32 	%r326, %r326, 1;
	@%p36 bra 	$L__BB2_43;
$L__BB2_46:
	sub.s32 	%r249, %r2, %r319;
	setp.lt.u32 	%p37, %r249, 3;
	@%p37 bra 	$L__BB2_57;
	add.s32 	%r250, %r333, %r319;
	sub.s32 	%r251, %r250, %r328;
	sub.s32 	%r340, %r251, %r2;
	add.s32 	%r339, %r333, 1;
	add.s64 	%rd21, %rd33, 8;
	sub.s32 	%r333, %r54, %r319;
	mov.u64 	%rd114, $str;
$L__BB2_48:
	add.s32 	%r252, %r339, -1;
	mul.wide.s32 	%rd113, %r326, 4;
	add.s64 	%rd24, %rd21, %rd113;
	ld.u32 	%r101, [%rd24+-8];
	shr.u32 	%r253, %r252, 10;
	shl.b32 	%r254, %r252, 10;
	and.b32  	%r255, %r254, 1047552;
	add.s32 	%r102, %r255, %r253;
	setp.lt.u32 	%p38, %r102, 1048576;
	@%p38 bra 	$L__BB2_50;
	st.local.u32 	[%rd1], %r102;
	cvta.global.u64 	%rd115, %rd114;
	{ // callseq 48, 0
	.param .b64 param0;
	st.param.b64 	[param0], %rd115;
	.param .b64 param1;
	st.param.b64 	[param1], %rd27;
	.param .b32 retval0;
	call.uni (retval0), 
	vprintf, 
	(
	param0, 
	param1
	);
	ld.param.b32 	%r256, [retval0];
	} // callseq 48
$L__BB2_50:
	mul.wide.u32 	%rd117, %r102, 4;
	add.s64 	%rd118, %rd3, %rd117;
	st.global.u32 	[%rd118], %r101;
	ld.u32 	%r103, [%rd24+-4];
	shr.u32 	%r258, %r339, 10;
	shl.b32 	%r259, %r339, 10;
	and.b32  	%r260, %r259, 1047552;
	add.s32 	%r104, %r260, %r258;
	setp.lt.u32 	%p39, %r104, 1048576;
	@%p39 bra 	$L__BB2_52;
	st.local.u32 	[%rd1], %r104;
	cvta.global.u64 	%rd120, %rd114;
	{ // callseq 49, 0
	.param .b64 param0;
	st.param.b64 	[param0], %rd120;
	.param .b64 param1;
	st.param.b64 	[param1], %rd27;
	.param .b32 retval0;
	call.uni (retval0), 
	vprintf, 
	(
	param0, 
	param1
	);
	ld.param.b32 	%r261, [retval0];
	} // callseq 49
$L__BB2_52:
	add.s32 	%r263, %r339, 1;
	mul.wide.u32 	%rd122, %r104, 4;
	add.s64 	%rd123, %rd3, %rd122;
	st.global.u32 	[%rd123], %r103;
	ld.u32 	%r105, [%rd24];
	shr.u32 	%r264, %r263, 10;
	shl.b32 	%r265, %r263, 10;
	and.b32  	%r266, %r265, 1047552;
	add.s32 	%r106, %r266, %r264;
	setp.lt.u32 	%p40, %r106, 1048576;
	@%p40 bra 	$L__BB2_54;
	st.local.u32 	[%rd1], %r106;
	cvta.global.u64 	%rd125, %rd114;
	{ // callseq 50, 0
	.param .b64 param0;
	st.param.b64 	[param0], %rd125;
	.param .b64 param1;
	st.param.b64 	[param1], %rd27;
	.param .b32 retval0;
	call.uni (retval0), 
	vprintf, 
	(
	param0, 
	param1
	);
	ld.param.b32 	%r267, [retval0];
	} // callseq 50
$L__BB2_54:
	add.s32 	%r269, %r339, 2;
	mul.wide.u32 	%rd127, %r106, 4;
	add.s64 	%rd128, %rd3, %rd127;
	st.global.u32 	[%rd128], %r105;
	ld.u32 	%r107, [%rd24+4];
	shr.u32 	%r270, %r269, 10;
	shl.b32 	%r271, %r269, 10;
	and.b32  	%r272, %r271, 1047552;
	add.s32 	%r108, %r272, %r270;
	setp.lt.u32 	%p41, %r108, 1048576;
	@%p41 bra 	$L__BB2_56;
	st.local.u32 	[%rd1], %r108;
	cvta.global.u64 	%rd130, %rd114;
	{ // callseq 51, 0
	.param .b64 param0;
	st.param.b64 	[param0], %rd130;
	.param .b64 param1;
	st.param.b64 	[param1], %rd27;
	.param .b32 retval0;
	call.uni (retval0), 
	vprintf, 
	(
	param0, 
	param1
	);
	ld.param.b32 	%r273, [retval0];
	} // callseq 51
$L__BB2_56:
	mul.wide.u32 	%rd132, %r108, 4;
	add.s64 	%rd133, %rd3, %rd132;
	st.global.u32 	[%rd133], %r107;
	add.s32 	%r340, %r340, 4;
	add.s32 	%r339, %r339, 4;
	add.s32 	%r326, %r326, 4;
	setp.eq.s32 	%p42, %r340, 1;
	@%p42 bra 	$L__BB2_57;
	bra.uni 	$L__BB2_48;
$L__BB2_57:
	setp.ge.s32 	%p43, %r320, %r5;
	@%p43 bra 	$L__BB2_74;
	cvta.to.local.u64 	%rd22, %rd27;
	not.b32 	%r275, %r320;
	add.s32 	%r276, %r1, %r275;
	sub.s32 	%r277, %r276, %r2;
	add.s32 	%r278, %r320, %r2;
	sub.s32 	%r279, %r1, %r278;
	add.s32 	%r84, %r279, -2;
	and.b32  	%r85, %r277, 3;
	setp.eq.s32 	%p44, %r85, 0;
	@%p44 bra 	$L__BB2_63;
	neg.s32 	%r334, %r85;
	mov.u64 	%rd137, $str;
$L__BB2_60:
	.pragma "nounroll";
	mul.wide.s32 	%rd135, %r320, 4;
	add.s64 	%rd136, %rd35, %rd135;
	ld.u32 	%r90, [%rd136];
	shr.u32 	%r280, %r333, 10;
	shl.b32 	%r281, %r333, 10;
	and.b32  	%r282, %r281, 1047552;
	add.s32 	%r91, %r282, %r280;
	setp.lt.u32 	%p45, %r91, 1048576;
	@%p45 bra 	$L__BB2_62;
	st.local.u32 	[%rd22], %r91;
	cvta.global.u64 	%rd138, %rd137;
	{ // callseq 52, 0
	.param .b64 param0;
	st.param.b64 	[param0], %rd138;
	.param .b64 param1;
	st.param.b64 	[param1], %rd27;
	.param .b32 retval0;
	call.uni (retval0), 
	vprintf, 
	(
	param0, 
	param1
	);
	ld.param.b32 	%r283, [retval0];
	} // callseq 52
$L__BB2_62:
	mul.wide.u32 	%rd140, %r91, 4;
	add.s64 	%rd141, %rd3, %rd140;
	st.global.u32 	[%rd141], %r90;
	add.s32 	%r334, %r334, 1;
	setp.ne.s32 	%p46, %r334, 0;
	add.s32 	%r333, %r333, 1;
	add.s32 	%r320, %r320, 1;
	@%p46 bra 	$L__BB2_60;
$L__BB2_63:
	setp.lt.u32 	%p47, %r84, 3;
	@%p47 bra 	$L__BB2_74;
	add.s32 	%r342, %r333, 1;
	add.s64 	%rd23, %rd35, 8;
	mov.u64 	%rd143, $str;
$L__BB2_65:
	add.s32 	%r285, %r342, -1;
	mul.wide.s32 	%rd142, %r320, 4;
	add.s64 	%rd25, %rd23, %rd142;
	ld.u32 	%r114, [%rd25+-8];
	shr.u32 	%r286, %r285, 10;
	shl.b32 	%r287, %r285, 10;
	and.b32  	%r288, %r287, 1047552;
	add.s32 	%r115, %r288, %r286;
	setp.lt.u32 	%p48, %r115, 1048576;
	@%p48 bra 	$L__BB2_67;
	st.local.u32 	[%rd22], %r115;
	cvta.global.u64 	%rd144, %rd143;
	{ // callseq 53, 0
	.param .b64 param0;
	st.param.b64 	[param0], %rd144;
	.param .b64 param1;
	st.param.b64 	[param1], %rd27;
	.param .b32 retval0;
	call.uni (retval0), 
	vprintf, 
	(
	param0, 
	param1
	);
	ld.param.b32 	%r289, [retval0];
	} // callseq 53
$L__BB2_67:
	mul.wide.u32 	%rd146, %r115, 4;
	add.s64 	%rd147, %rd3, %rd146;
	st.global.u32 	[%rd147], %r114;
	ld.u32 	%r116, [%rd25+-4];
	shr.u32 	%r291, %r342, 10;
	shl.b32 	%r292, %r342, 10;
	and.b32  	%r293, %r292, 1047552;
	add.s32 	%r117, %r293, %r291;
	setp.lt.u32 	%p49, %r117, 1048576;
	@%p49 bra 	$L__BB2_69;
	st.local.u32 	[%rd22], %r117;
	cvta.global.u64 	%rd149, %rd143;
	{ // callseq 54, 0
	.param .b64 param0;
	st.param.b64 	[param0], %rd149;
	.param .b64 param1;
	st.param.b64 	[param1], %rd27;
	.param .b32 retval0;
	call.uni (retval0), 
	vprintf, 
	(
	param0, 
	param1
	);
	ld.param.b32 	%r294, [retval0];
	} // callseq 54
$L__BB2_69:
	add.s32 	%r296, %r342, 1;
	mul.wide.u32 	%rd151, %r117, 4;
	add.s64 	%rd152, %rd3, %rd151;
	st.global.u32 	[%rd152], %r116;
	ld.u32 	%r118, [%rd25];
	shr.u32 	%r297, %r296, 10;
	shl.b32 	%r298, %r296, 10;
	and.b32  	%r299, %r298, 1047552;
	add.s32 	%r119, %r299, %r297;
	setp.lt.u32 	%p50, %r119, 1048576;
	@%p50 bra 	$L__BB2_71;
	st.local.u32 	[%rd22], %r119;
	cvta.global.u64 	%rd154, %rd143;
	{ // callseq 55, 0
	.param .b64 param0;
	st.param.b64 	[param0], %rd154;
	.param .b64 param1;
	st.param.b64 	[param1], %rd27;
	.param .b32 retval0;
	call.uni (retval0), 
	vprintf, 
	(
	param0, 
	param1
	);
	ld.param.b32 	%r300, [retval0];
	} // callseq 55
$L__BB2_71:
	add.s32 	%r302, %r342, 2;
	mul.wide.u32 	%rd156, %r119, 4;
	add.s64 	%rd157, %rd3, %rd156;
	st.global.u32 	[%rd157], %r118;
	add.s32 	%r320, %r320, 4;
	ld.u32 	%r121, [%rd25+4];
	shr.u32 	%r303, %r302, 10;
	shl.b32 	%r304, %r302, 10;
	and.b32  	%r305, %r304, 1047552;
	add.s32 	%r122, %r305, %r303;
	setp.lt.u32 	%p51, %r122, 1048576;
	@%p51 bra 	$L__BB2_73;
	st.local.u32 	[%rd22], %r122;
	cvta.global.u64 	%rd159, %rd143;
	{ // callseq 56, 0
	.param .b64 param0;
	st.param.b64 	[param0], %rd159;
	.param .b64 param1;
	st.param.b64 	[param1], %rd27;
	.param .b32 retval0;
	call.uni (retval0), 
	vprintf, 
	(
	param0, 
	param1
	);
	ld.param.b32 	%r306, [retval0];
	} // callseq 56
$L__BB2_73:
	mul.wide.u32 	%rd161, %r122, 4;
	add.s64 	%rd162, %rd3, %rd161;
	st.global.u32 	[%rd162], %r121;
	add.s32 	%r342, %r342, 4;
	setp.lt.s32 	%p52, %r320, %r5;
	@%p52 bra 	$L__BB2_65;
$L__BB2_74:
	{ // callseq 57, 0
	.param .b64 param0;
	st.param.b64 	[param0], %rd33;
	call.uni 
	free, 
	(
	param0
	);
	} // callseq 57
	{ // callseq 58, 0
	.param .b64 param0;
	st.param.b64 	[param0], %rd35;
	call.uni 
	free, 
	(
	param0
	);
	} // callseq 58
	ret;
$L__BB2_75:
	shr.u32 	%r237, %r328, 10;
	shl.b32 	%r238, %r328, 10;
	and.b32  	%r239, %r238, 1047552;
	add.s32 	%r78, %r239, %r237;
	setp.lt.u32 	%p29, %r78, 1048576;
	@%p29 bra 	$L__BB2_77;
	st.local.u32 	[%rd18], %r78;
	cvta.global.u64 	%rd102, %rd101;
	{ // callseq 46, 0
	.param .b64 param0;
	st.param.b64 	[param0], %rd102;
	.param .b64 param1;
	st.param.b64 	[param1], %rd27;
	.param .b32 retval0;
	call.uni (retval0), 
	vprintf, 
	(
	param0, 
	param1
	);
	ld.param.b32 	%r240, [retval0];
	} // callseq 46
$L__BB2_77:
	mul.wide.u32 	%rd104, %r78, 4;
	add.s64 	%rd105, %rd3, %rd104;
	st.global.u32 	[%rd105], %r75;
	add.s32 	%r320, %r320, 1;
$L__BB2_78:
	add.s32 	%r328, %r328, 1;
	setp.le.s32 	%p30, %r319, %r2;
	setp.lt.s32 	%p31, %r320, %r5;
	and.pred  	%p32, %p30, %p31;
	@%p32 bra 	$L__BB2_36;
	bra.uni 	$L__BB2_40;

}
.func  (.param .b64 func_retval0) __internal_accurate_pow(
	.param .b64 __internal_accurate_pow_param_0
)
{
	.reg .pred 	%p<8>;
	.reg .b32 	%r<46>;
	.reg .b32 	%f<3>;
	.reg .b64 	%fd<109>;

	ld.param.f64 	%fd10, [__internal_accurate_pow_param_0];
	mov.f64 	%fd11, 0d4000000000000000;
	{
	.reg .b32 %temp; 
	mov.b64 	{%temp, %r8}, %fd11;
	}
	{
	.reg .b32 %temp; 
	mov.b64 	{%r9, %temp}, %fd11;
	}
	shr.u32 	%r10, %r8, 20;
	setp.lt.u32 	%p1, %r8, 1048576;
	mov.f64 	%fd12, 0d4360000000000000;
	{
	.reg .b32 %temp; 
	mov.b64 	{%temp, %r11}, %fd12;
	}
	{
	.reg .b32 %temp; 
	mov.b64 	{%r12, %temp}, %fd12;
	}
	shr.u32 	%r13, %r11, 20;
	add.s32 	%r14, %r13, -54;
	selp.b32 	%r15, %r12, %r9, %p1;
	selp.b32 	%r16, %r11, %r8, %p1;
	selp.b32 	%r1, %r14, %r10, %p1;
	add.s32 	%r45, %r1, -1023;
	and.b32  	%r17, %r16, -2146435073;
	or.b32  	%r18, %r17, 1072693248;
	mov.b64 	%fd107, {%r15, %r18};
	setp.lt.u32 	%p2, %r18, 1073127583;
	@%p2 bra 	$L__BB3_2;
	{
	.reg .b32 %temp; 
	mov.b64 	{%r19, %temp}, %fd107;
	}
	{
	.reg .b32 %temp; 
	mov.b64 	{%temp, %r20}, %fd107;
	}
	add.s32 	%r21, %r20, -1048576;
	mov.b64 	%fd107, {%r19, %r21};
	add.s32 	%r45, %r1, -1022;
$L__BB3_2:
	add.f64 	%fd13, %fd107, 0dBFF0000000000000;
	add.f64 	%fd14, %fd107, 0d3FF0000000000000;
	rcp.approx.ftz.f64 	%fd15, %fd14;
	neg.f64 	%fd16, %fd14;
	fma.rn.f64 	%fd17, %fd16, %fd15, 0d3FF0000000000000;
	fma.rn.f64 	%fd18, %fd17, %fd17, %fd17;
	fma.rn.f64 	%fd19, %fd18, %fd15, %fd15;
	mul.f64 	%fd20, %fd13, %fd19;
	fma.rn.f64 	%fd21, %fd13, %fd19, %fd20;
	mul.f64 	%fd22, %fd21, %fd21;
	fma.rn.f64 	%fd23, %fd22, 0d3EB0F5FF7D2CAFE2, 0d3ED0F5D241AD3B5A;
	fma.rn.f64 	%fd24, %fd23, %fd22, 0d3EF3B20A75488A3F;
	fma.rn.f64 	%fd25, %fd24, %fd22, 0d3F1745CDE4FAECD5;
	fma.rn.f64 	%fd26, %fd25, %fd22, 0d3F3C71C7258A578B;
	fma.rn.f64 	%fd27, %fd26, %fd22, 0d3F6249249242B910;
	fma.rn.f64 	%fd28, %fd27, %fd22, 0d3F89999999999DFB;
	sub.f64 	%fd29, %fd13, %fd21;
	add.f64 	%fd30, %fd29, %fd29;
	neg.f64 	%fd31, %fd21;
	fma.rn.f64 	%fd32, %fd31, %fd13, %fd30;
	mul.f64 	%fd33, %fd19, %fd32;
	fma.rn.f64 	%fd34, %fd22, %fd28, 0d3FB5555555555555;
	mov.f64 	%fd35, 0d3FB5555555555555;
	sub.f64 	%fd36, %fd35, %fd34;
	fma.rn.f64 	%fd37, %fd22, %fd28, %fd36;
	add.f64 	%fd38, %fd37, 0dBC46A4CB00B9E7B0;
	add.f64 	%fd39, %fd34, %fd38;
	sub.f64 	%fd40, %fd34, %fd39;
	add.f64 	%fd41, %fd38, %fd40;
	mul.rn.f64 	%fd42, %fd21, %fd21;
	neg.f64 	%fd43, %fd42;
	fma.rn.f64 	%fd44, %fd21, %fd21, %fd43;
	{
	.reg .b32 %temp; 
	mov.b64 	{%r22, %temp}, %fd33;
	}
	{
	.reg .b32 %temp; 
	mov.b64 	{%temp, %r23}, %fd33;
	}
	add.s32 	%r24, %r23, 1048576;
	mov.b64 	%fd45, {%r22, %r24};
	fma.rn.f64 	%fd46, %fd21, %fd45, %fd44;
	mul.rn.f64 	%fd47, %fd42, %fd21;
	neg.f64 	%fd48, %fd47;
	fma.rn.f64 	%fd49, %fd42, %fd21, %fd48;
	fma.rn.f64 	%fd50, %fd42, %fd33, %fd49;
	fma.rn.f64 	%fd51, %fd46, %fd21, %fd50;
	mul.rn.f64 	%fd52, %fd39, %fd47;
	neg.f64 	%fd53, %fd52;
	fma.rn.f64 	%fd54, %fd39, %fd47, %fd53;
	fma.rn.f64 	%fd55, %fd39, %fd51, %fd54;
	fma.rn.f64 	%fd56, %fd41, %fd47, %fd55;
	add.f64 	%fd57, %fd52, %fd56;
	sub.f64 	%fd58, %fd52, %fd57;
	add.f64 	%fd59, %fd56, %fd58;
	add.f64 	%fd60, %fd21, %fd57;
	sub.f64 	%fd61, %fd21, %fd60;
	add.f64 	%fd62, %fd57, %fd61;
	add.f64 	%fd63, %fd59, %fd62;
	add.f64 	%fd64, %fd33, %fd63;
	add.f64 	%fd65, %fd60, %fd64;
	sub.f64 	%fd66, %fd60, %fd65;
	add.f64 	%fd67, %fd64, %fd66;
	xor.b32  	%r25, %r45, -2147483648;
	mov.b32 	%r26, 1127219200;
	mov.b64 	%fd68, {%r25, %r26};
	mov.b32 	%r27, -2147483648;
	mov.b64 	%fd69, {%r27, %r26};
	sub.f64 	%fd70, %fd68, %fd69;
	fma.rn.f64 	%fd71, %fd70, 0d3FE62E42FEFA39EF, %fd65;
	fma.rn.f64 	%fd72, %fd70, 0dBFE62E42FEFA39EF, %fd71;
	sub.f64 	%fd73, %fd72, %fd65;
	sub.f64 	%fd74, %fd67, %fd73;
	fma.rn.f64 	%fd75, %fd70, 0d3C7ABC9E3B39803F, %fd74;
	add.f64 	%fd76, %fd71, %fd75;
	sub.f64 	%fd77, %fd71, %fd76;
	add.f64 	%fd78, %fd75, %fd77;
	{
	.reg .b32 %temp; 
	mov.b64 	{%temp, %r28}, %fd10;
	}
	{
	.reg .b32 %temp; 
	mov.b64 	{%r29, %temp}, %fd10;
	}
	shl.b32 	%r30, %r28, 1;
	setp.gt.u32 	%p3, %r30, -33554433;
	and.b32  	%r31, %r28, -15728641;
	selp.b32 	%r32, %r31, %r28, %p3;
	mov.b64 	%fd79, {%r29, %r32};
	mul.rn.f64 	%fd80, %fd76, %fd79;
	neg.f64 	%fd81, %fd80;
	fma.rn.f64 	%fd82, %fd76, %fd79, %fd81;
	fma.rn.f64 	%fd83, %fd78, %fd79, %fd82;
	add.f64 	%fd4, %fd80, %fd83;
	sub.f64 	%fd84, %fd80, %fd4;
	add.f64 	%fd5, %fd83, %fd84;
	fma.rn.f64 	%fd85, %fd4, 0d3FF71547652B82FE, 0d4338000000000000;
	{
	.reg .b32 %temp; 
	mov.b64 	{%r5, %temp}, %fd85;
	}
	mov.f64 	%fd86, 0dC338000000000000;
	add.rn.f64 	%fd87, %fd85, %fd86;
	fma.rn.f64 	%fd88, %fd87, 0dBFE62E42FEFA39EF, %fd4;
	fma.rn.f64 	%fd89, %fd87, 0dBC7ABC9E3B39803F, %fd88;
	fma.rn.f64 	%fd90, %fd89, 0d3E5ADE1569CE2BDF, 0d3E928AF3FCA213EA;
	fma.rn.f64 	%fd91, %fd90, %fd89, 0d3EC71DEE62401315;
	fma.rn.f64 	%fd92, %fd91, %fd89, 0d3EFA01997C89EB71;
	fma.rn.f64 	%fd93, %fd92, %fd89, 0d3F2A01A014761F65;
	fma.rn.f64 	%fd94, %fd93, %fd89, 0d3F56C16C1852B7AF;
	fma.rn.f64 	%fd95, %fd94, %fd89, 0d3F81111111122322;
	fma.rn.f64 	%fd96, %fd95, %fd89, 0d3FA55555555502A1;
	fma.rn.f64 	%fd97, %fd96, %fd89, 0d3FC5555555555511;
	fma.rn.f64 	%fd98, %fd97, %fd89, 0d3FE000000000000B;
	fma.rn.f64 	%fd99, %fd98, %fd89, 0d3FF0000000000000;
	fma.rn.f64 	%fd100, %fd99, %fd89, 0d3FF0000000000000;
	{
	.reg .b32 %temp; 
	mov.b64 	{%r6, %temp}, %fd100;
	}
	{
	.reg .b32 %temp; 
	mov.b64 	{%temp, %r7}, %fd100;
	}
	shl.b32 	%r33, %r5, 20;
	add.s32 	%r34, %r33, %r7;
	mov.b64 	%fd108, {%r6, %r34};
	{
	.reg .b32 %temp; 
	mov.b64 	{%temp, %r35}, %fd4;
	}
	mov.b32 	%f2, %r35;
	abs.f32 	%f1, %f2;
	setp.lt.f32 	%p4, %f1, 0f4086232B;
	@%p4 bra 	$L__BB3_5;
	setp.lt.f64 	%p5, %fd4, 0d0000000000000000;
	add.f64 	%fd101, %fd4, 0d7FF0000000000000;
	selp.f64 	%fd108, 0d0000000000000000, %fd101, %p5;
	setp.geu.f32 	%p6, %f1, 0f40874800;
	@%p6 bra 	$L__BB3_5;
	shr.u32 	%r36, %r5, 31;
	add.s32 	%r37, %r5, %r36;
	shr.s32 	%r38, %r37, 1;
	shl.b32 	%r39, %r38, 20;
	add.s32 	%r40, %r7, %r39;
	mov.b64 	%fd102, {%r6, %r40};
	sub.s32 	%r41, %r5, %r38;
	shl.b32 	%r42, %r41, 20;
	add.s32 	%r43, %r42, 1072693248;
	mov.b32 	%r44, 0;
	mov.b64 	%fd103, {%r44, %r43};
	mul.f64 	%fd108, %fd103, %fd102;
$L__BB3_5:
	abs.f64 	%fd104, %fd108;
	setp.eq.f64 	%p7, %fd104, 0d7FF0000000000000;
	fma.rn.f64 	%fd105, %fd108, %fd5, %fd108;
	selp.f64 	%fd106, %fd108, %fd105, %p7;
	st.param.f64 	[func_retval0], %fd106;
	ret;

}


// ===== COMPILED SASS (sm_100) =====

	.target	sm_100

	.elftype	@"ET_EXEC"


//--------------------- .note.nv.tkinfo           --------------------------
	.section	.note.nv.tkinfo,"",@"SHT_NOTE"
	.sectionflags	@"SHF_NOTE_NV_TKINFO"
	.tkinfo
        /*0018*/ 	.word	0x00000002
        /*0030*/ 	.string	""
        /*0030*/ 	.string	"ptxas"
        /*0030*/ 	.string	"Cuda compilation tools, release 13.0, V13.0.88"
        /*0030*/ 	.string	"Build cuda_13.0.r13.0/compiler.36424714_0"
        /*0030*/ 	.string	"-arch sm_100 -m 64 "



//--------------------- .note.nv.cuinfo           --------------------------
	.section	.note.nv.cuinfo,"",@"SHT_NOTE"
	.sectionflags	@"SHF_NOTE_NV_CUINFO"
        /*0018*/ 	.short	0x0002
        /*001a*/ 	.short	0x0064
        /*001c*/ 	.short	0x0082
	.zero		2


//--------------------- .nv.info                  --------------------------
	.section	.nv.info,"",@"SHT_CUDA_INFO"
	.align	4


	//----- nvinfo : EIATTR_REGCOUNT
	.align		4
        /*0000*/ 	.byte	0x04, 0x2f
        /*0002*/ 	.short	(.L_4 - .L_3)
	.align		4
.L_3:
        /*0004*/ 	.word	index@(_Z14mergeSort_cudaPii)
        /*0008*/ 	.word	0x0000002f


	//----- nvinfo : EIATTR_FRAME_SIZE
	.align		4
.L_4:
        /*000c*/ 	.byte	0x04, 0x11
        /*000e*/ 	.short	(.L_6 - .L_5)
	.align		4
.L_5:
        /*0010*/ 	.word	index@($_Z14mergeSort_cudaPii$__internal_accurate_pow)
        /*0014*/ 	.word	0x00000008


	//----- nvinfo : EIATTR_FRAME_SIZE
	.align		4
.L_6:
        /*0018*/ 	.byte	0x04, 0x11
        /*001a*/ 	.short	(.L_8 - .L_7)
	.align		4
.L_7:
        /*001c*/ 	.word	index@($_Z14mergeSort_cudaPii$_Z9mergeSort10SeqWrapperii)
        /*0020*/ 	.word	0x00000008


	//----- nvinfo : EIATTR_FRAME_SIZE
	.align		4
.L_8:
        /*0024*/ 	.byte	0x04, 0x11
        /*0026*/ 	.short	(.L_10 - .L_9)
	.align		4
.L_9:
        /*0028*/ 	.word	index@(_Z14mergeSort_cudaPii)
        /*002c*/ 	.word	0x00000008


	//----- nvinfo : EIATTR_REGCOUNT
	.align		4
.L_10:
        /*0030*/ 	.byte	0x04, 0x2f
        /*0032*/ 	.short	(.L_12 - .L_11)
	.align		4
.L_11:
        /*0034*/ 	.word	index@(_Z10merge_cudaPii)
        /*0038*/ 	.word	0x00000028


	//----- nvinfo : EIATTR_FRAME_SIZE
	.align		4
.L_12:
        /*003c*/ 	.byte	0x04, 0x11
        /*003e*/ 	.short	(.L_14 - .L_13)
	.align		4
.L_13:
        /*0040*/ 	.word	index@($_Z10merge_cudaPii$__internal_accurate_pow)
        /*0044*/ 	.word	0x00000008


	//----- nvinfo : EIATTR_FRAME_SIZE
	.align		4
.L_14:
        /*0048*/ 	.byte	0x04, 0x11
        /*004a*/ 	.short	(.L_16 - .L_15)
	.align		4
.L_15:
        /*004c*/ 	.word	index@(_Z10merge_cudaPii)
        /*0050*/ 	.word	0x00000008


	//----- nvinfo : EIATTR_MIN_STACK_SIZE
	.align		4
.L_16:
        /*0054*/ 	.byte	0x04, 0x12
        /*0056*/ 	.short	(.L_18 - .L_17)
	.align		4
.L_17:
        /*0058*/ 	.word	index@(_Z10merge_cudaPii)
        /*005c*/ 	.word	0x00000008


	//----- nvinfo : EIATTR_MIN_STACK_SIZE
	.align		4
.L_18:
        /*0060*/ 	.byte	0x04, 0x12
        /*0062*/ 	.short	(.L_20 - .L_19)
	.align		4
.L_19:
        /*0064*/ 	.word	index@(_Z14mergeSort_cudaPii)
        /*0068*/ 	.word	0x00000008
.L_20:


//--------------------- .nv.compat                --------------------------
	.section	.nv.compat,"",@"SHT_CUDA_COMPAT_INFO"
	.align	4
        /*0000*/ 	.byte	0x02, 0x09, 0x00, 0x00, 0x02, 0x02, 0x01, 0x00, 0x02, 0x05, 0x05, 0x00, 0x03, 0x07, 0x01, 0x01
        /*0010*/ 	.byte	0x02, 0x03, 0x00, 0x00, 0x02, 0x06, 0x01, 0x00, 0x04, 0x0b, 0x08, 0x00, 0x01, 0x00, 0x00, 0x00
        /*0020*/ 	.byte	0x00, 0x00, 0x00, 0x00


//--------------------- .nv.info._Z10merge_cudaPii --------------------------
	.section	.nv.info._Z10merge_cudaPii,"",@"SHT_CUDA_INFO"
	.sectionflags	@""
	.align	4


	//----- nvinfo : EIATTR_CUDA_API_VERSION
	.align		4
        /*0000*/ 	.byte	0x04, 0x37
        /*0002*/ 	.short	(.L_22 - .L_21)
.L_21:
        /*0004*/ 	.word	0x00000082


	//----- nvinfo : EIATTR_KPARAM_INFO
	.align		4
.L_22:
        /*0008*/ 	.byte	0x04, 0x17
        /*000a*/ 	.short	(.L_24 - .L_23)
.L_23:
        /*000c*/ 	.word	0x00000000
        /*0010*/ 	.short	0x0001
        /*0012*/ 	.short	0x0008
        /*0014*/ 	.byte	0x00, 0xf0, 0x11, 0x00


	//----- nvinfo : EIATTR_KPARAM_INFO
	.align		4
.L_24:
        /*0018*/ 	.byte	0x04, 0x17
        /*001a*/ 	.short	(.L_26 - .L_25)
.L_25:
        /*001c*/ 	.word	0x00000000
        /*0020*/ 	.short	0x0000
        /*0022*/ 	.short	0x0000
        /*0024*/ 	.byte	0x00, 0xf5, 0x21, 0x00


	//----- nvinfo : EIATTR_SPARSE_MMA_MASK
	.align		4
.L_26:
        /*0028*/ 	.byte	0x03, 0x50
        /*002a*/ 	.short	0x0000


	//----- nvinfo : EIATTR_MAXREG_COUNT
	.align		4
        /*002c*/ 	.byte	0x03, 0x1b
        /*002e*/ 	.short	0x00ff


	//----- nvinfo : EIATTR_EXTERNS
	.align		4
        /*0030*/ 	.byte	0x04, 0x0f
        /*0032*/ 	.short	(.L_28 - .L_27)


	//   ....[0]....
	.align		4
.L_27:
        /*0034*/ 	.word	index@(vprintf)


	//   ....[1]....
	.align		4
        /*0038*/ 	.word	index@(malloc)


	//   ....[2]....
	.align		4
        /*003c*/ 	.word	index@(free)


	//----- nvinfo : EIATTR_MERCURY_ISA_VERSION
	.align		4
.L_28:
        /*0040*/ 	.byte	0x03, 0x5f
        /*0042*/ 	.short	0x0101


	//----- nvinfo : EIATTR_VRC_CTA_INIT_COUNT
	.align		4
        /*0044*/ 	.byte	0x02, 0x4a
	.zero		1
	.zero		1


	//----- nvinfo : EIATTR_SYSCALL_OFFSETS
	.align		4
        /*0048*/ 	.byte	0x04, 0x46
        /*004a*/ 	.short	(.L_30 - .L_29)


	//   ....[0]....
.L_29:
        /*004c*/ 	.word	0x00000200


	//   ....[1]....
        /*0050*/ 	.word	0x00000280


	//   ....[2]....
        /*0054*/ 	.word	0x000004f0


	//   ....[3]....
        /*0058*/ 	.word	0x00000680


	//   ....[4]....
        /*005c*/ 	.word	0x00000820


	//   ....[5]....
        /*0060*/ 	.word	0x00000990


	//   ....[6]....
        /*0064*/ 	.word	0x00000c40


	//   ....[7]....
        /*0068*/ 	.word	0x00000fc0


	//   ....[8]....
        /*006c*/ 	.word	0x00001160


	//   ....[9]....
        /*0070*/ 	.word	0x00001310


	//   ....[10]....
        /*0074*/ 	.word	0x000014b0


	//   ....[11]....
        /*0078*/ 	.word	0x00001790


	//   ....[12]....
        /*007c*/ 	.word	0x00001b00


	//   ....[13]....
        /*0080*/ 	.word	0x00001c80


	//   ....[14]....
        /*0084*/ 	.word	0x00002020


	//   ....[15]....
        /*0088*/ 	.word	0x00002360


	//   ....[16]....
        /*008c*/ 	.word	0x00002560


	//   ....[17]....
        /*0090*/ 	.word	0x00002760


	//   ....[18]....
        /*0094*/ 	.word	0x00002970


	//   ....[19]....
        /*0098*/ 	.word	0x00002cf0


	//   ....[20]....
        /*009c*/ 	.word	0x00002f40


	//   ....[21]....
        /*00a0*/ 	.word	0x000030d0


	//   ....[22]....
        /*00a4*/ 	.word	0x00003270


	//   ....[23]....
        /*00a8*/ 	.word	0x00003420


	//   ....[24]....
        /*00ac*/ 	.word	0x00003520


	//   ....[25]....
        /*00b0*/ 	.word	0x00003570


	//----- nvinfo : EIATTR_EXIT_INSTR_OFFSETS
	.align		4
.L_30:
        /*00b4*/ 	.byte	0x04, 0x1c
        /*00b6*/ 	.short	(.L_32 - .L_31)


	//   ....[0]....
.L_31:
        /*00b8*/ 	.word	0x00003580


	//----- nvinfo : EIATTR_CRS_STACK_SIZE
	.align		4
.L_32:
        /*00bc*/ 	.byte	0x04, 0x1e
        /*00be*/ 	.short	(.L_34 - .L_33)
.L_33:
        /*00c0*/ 	.word	0x00000000


	//----- nvinfo : EIATTR_CBANK_PARAM_SIZE
	.align		4
.L_34:
        /*00c4*/ 	.byte	0x03, 0x19
        /*00c6*/ 	.short	0x000c


	//----- nvinfo : EIATTR_PARAM_CBANK
	.align		4
        /*00c8*/ 	.byte	0x04, 0x0a
        /*00ca*/ 	.short	(.L_36 - .L_35)
	.align		4
.L_35:
        /*00cc*/ 	.word	index@(.nv.constant0._Z10merge_cudaPii)
        /*00d0*/ 	.short	0x0380
        /*00d2*/ 	.short	0x000c


	//----- nvinfo : EIATTR_SW_WAR
	.align		4
.L_36:
        /*00d4*/ 	.byte	0x04, 0x36
        /*00d6*/ 	.short	(.L_38 - .L_37)
.L_37:
        /*00d8*/ 	.word	0x00000008
.L_38:


//--------------------- .nv.info._Z14mergeSort_cudaPii --------------------------
	.section	.nv.info._Z14mergeSort_cudaPii,"",@"SHT_CUDA_INFO"
	.sectionflags	@""
	.align	4


	//----- nvinfo : EIATTR_CUDA_API_VERSION
	.align		4
        /*0000*/ 	.byte	0x04, 0x37
        /*0002*/ 	.short	(.L_40 - .L_39)
.L_39:
        /*0004*/ 	.word	0x00000082


	//----- nvinfo : EIATTR_KPARAM_INFO
	.align		4
.L_40:
        /*0008*/ 	.byte	0x04, 0x17
        /*000a*/ 	.short	(.L_42 - .L_41)
.L_41:
        /*000c*/ 	.word	0x00000000
        /*0010*/ 	.short	0x0001
        /*0012*/ 	.short	0x0008
        /*0014*/ 	.byte	0x00, 0xf0, 0x11, 0x00


	//----- nvinfo : EIATTR_KPARAM_INFO
	.align		4
.L_42:
        /*0018*/ 	.byte	0x04, 0x17
        /*001a*/ 	.short	(.L_44 - .L_43)
.L_43:
        /*001c*/ 	.word	0x00000000
        /*0020*/ 	.short	0x0000
        /*0022*/ 	.short	0x0000
        /*0024*/ 	.byte	0x00, 0xf5, 0x21, 0x00


	//----- nvinfo : EIATTR_SPARSE_MMA_MASK
	.align		4
.L_44:
        /*0028*/ 	.byte	0x03, 0x50
        /*002a*/ 	.short	0x0000


	//----- nvinfo : EIATTR_MAXREG_COUNT
	.align		4
        /*002c*/ 	.byte	0x03, 0x1b
        /*002e*/ 	.short	0x00ff


	//----- nvinfo : EIATTR_EXTERNS
	.align		4
        /*0030*/ 	.byte	0x04, 0x0f
        /*0032*/ 	.short	(.L_46 - .L_45)


	//   ....[0]....
	.align		4
.L_45:
        /*0034*/ 	.word	index@(vprintf)


	//   ....[1]....
	.align		4
        /*0038*/ 	.word	index@(malloc)


	//   ....[2]....
	.align		4
        /*003c*/ 	.word	index@(free)


	//----- nvinfo : EIATTR_MERCURY_ISA_VERSION
	.align		4
.L_46:
        /*0040*/ 	.byte	0x03, 0x5f
        /*0042*/ 	.short	0x0101


	//----- nvinfo : EIATTR_VRC_CTA_INIT_COUNT
	.align		4
        /*0044*/ 	.byte	0x02, 0x4a
	.zero		1
	.zero		1


	//----- nvinfo : EIATTR_SYSCALL_OFFSETS
	.align		4
        /*0048*/ 	.byte	0x04, 0x46
        /*004a*/ 	.short	(.L_48 - .L_47)


	//   ....[0]....
.L_47:
        /*004c*/ 	.word	0x00000280


	//   ....[1]....
        /*0050*/ 	.word	0x00000350


	//   ....[2]....
        /*0054*/ 	.word	0x00000790


	//   ....[3]....
        /*0058*/ 	.word	0x00000810


	//   ....[4]....
        /*005c*/ 	.word	0x00000a80


	//   ....[5]....
        /*0060*/ 	.word	0x00000c20


	//   ....[6]....
        /*0064*/ 	.word	0x00000dc0


	//   ....[7]....
        /*0068*/ 	.word	0x00000f50


	//   ....[8]....
        /*006c*/ 	.word	0x00001200


	//   ....[9]....
        /*0070*/ 	.word	0x00001540


	//   ....[10]....
        /*0074*/ 	.word	0x000016e0


	//   ....[11]....
        /*0078*/ 	.word	0x00001880


	//   ....[12]....
        /*007c*/ 	.word	0x00001a10


	//   ....[13]....
        /*0080*/ 	.word	0x00001ce0


	//   ....[14]....
        /*0084*/ 	.word	0x00002040


	//   ....[15]....
        /*0088*/ 	.word	0x000021e0


	//   ....[16]....
        /*008c*/ 	.word	0x00002530


	//   ....[17]....
        /*0090*/ 	.word	0x000027d0


	//   ....[18]....
        /*0094*/ 	.word	0x00002990


	//   ....[19]....
        /*0098*/ 	.word	0x00002b50


	//   ....[20]....
        /*009c*/ 	.word	0x00002d10


	//   ....[21]....
        /*00a0*/ 	.word	0x00003050


	//   ....[22]....
        /*00a4*/ 	.word	0x000032b0


	//   ....[23]....
        /*00a8*/ 	.word	0x00003470


	//   ....[24]....
        /*00ac*/ 	.word	0x00003630


	//   ....[25]....
        /*00b0*/ 	.word	0x00003800


	//   ....[26]....
        /*00b4*/ 	.word	0x000038f0


	//   ....[27]....
        /*00b8*/ 	.word	0x00003940


	//----- nvinfo : EIATTR_EXIT_INSTR_OFFSETS
	.align		4
.L_48:
        /*00bc*/ 	.byte	0x04, 0x1c
        /*00be*/ 	.short	(.L_50 - .L_49)


	//   ....[0]....
.L_49:
        /*00c0*/ 	.word	0x000001f0


	//   ....[1]....
        /*00c4*/ 	.word	0x00000360


	//----- nvinfo : EIATTR_CRS_STACK_SIZE
	.align		4
.L_50:
        /*00c8*/ 	.byte	0x04, 0x1e
        /*00ca*/ 	.short	(.L_52 - .L_51)
.L_51:
        /*00cc*/ 	.word	0x00000000


	//----- nvinfo : EIATTR_CBANK_PARAM_SIZE
	.align		4
.L_52:
        /*00d0*/ 	.byte	0x03, 0x19
        /*00d2*/ 	.short	0x000c


	//----- nvinfo : EIATTR_PARAM_CBANK
	.align		4
        /*00d4*/ 	.byte	0x04, 0x0a
        /*00d6*/ 	.short	(.L_54 - .L_53)
	.align		4
.L_53:
        /*00d8*/ 	.word	index@(.nv.constant0._Z14mergeSort_cudaPii)
        /*00dc*/ 	.short	0x0380
        /*00de*/ 	.short	0x000c


	//----- nvinfo : EIATTR_SW_WAR
	.align		4
.L_54:
        /*00e0*/ 	.byte	0x04, 0x36
        /*00e2*/ 	.short	(.L_56 - .L_55)
.L_55:
        /*00e4*/ 	.word	0x00000008
.L_56:


//--------------------- .nv.callgraph             --------------------------
	.section	.nv.callgraph,"",@"SHT_CUDA_CALLGRAPH"
	.align	4
	.sectionentsize	8
	.align		4
        /*0000*/ 	.word	0x00000000
	.align		4
        /*0004*/ 	.word	0xffffffff
	.align		4
        /*0008*/ 	.word	index@(_Z10merge_cudaPii)
	.align		4
        /*000c*/ 	.word	index@(free)
	.align		4
        /*0010*/ 	.word	index@(_Z10merge_cudaPii)
	.align		4
        /*0014*/ 	.word	index@(vprintf)
	.align		4
        /*0018*/ 	.word	index@(_Z10merge_cudaPii)
	.align		4
        /*001c*/ 	.word	index@(malloc)
	.align		4
        /*0020*/ 	.word	index@(_Z14mergeSort_cudaPii)
	.align		4
        /*0024*/ 	.word	index@(vprintf)
	.align		4
        /*0028*/ 	.word	index@(_Z14mergeSort_cudaPii)
	.align		4
        /*002c*/ 	.word	index@(free)
	.align		4
        /*0030*/ 	.word	index@(_Z14mergeSort_cudaPii)
	.align		4
        /*0034*/ 	.word	index@(malloc)
	.align		4
        /*0038*/ 	.word	0x00000000
	.align		4
        /*003c*/ 	.word	0xfffffffe
	.align		4
        /*0040*/ 	.word	0x00000000
	.align		4
        /*0044*/ 	.word	0xfffffffd
	.align		4
        /*0048*/ 	.word	0x00000000
	.align		4
        /*004c*/ 	.word	0xfffffffc


//--------------------- .nv.constant4             --------------------------
	.section	.nv.constant4,"a",@progbits
	.align	8
	.align		8
.nv.constant4:
        /*0000*/ 	.dword	vprintf
	.align		8
        /*0008*/ 	.dword	malloc
	.align		8
        /*0010*/ 	.dword	free
	.align		8
        /*0018*/ 	.dword	$str
	.align		8
        /*0020*/ 	.dword	$str$1
	.align		8
        /*0028*/ 	.dword	$str$2


//--------------------- .text._Z10merge_cudaPii   --------------------------
	.section	.text._Z10merge_cudaPii,"ax",@progbits
	.align	128
        .global         _Z10merge_cudaPii
        .type           _Z10merge_cudaPii,@function
        .size           _Z10merge_cudaPii,(.L_x_161 - _Z10merge_cudaPii)
        .other          _Z10merge_cudaPii,@"STO_CUDA_ENTRY STV_DEFAULT"
_Z10merge_cudaPii:
.text._Z10merge_cudaPii:
[----:B------:R-:W0:Y:S01]  /*0000*/  LDC R1, c[0x0][0x37c] ;  /* 0x0000df00ff017b82 */ /* 0x000e220000000800 */
[----:B------:R-:W1:Y:S01]  /*0010*/  S2R R3, SR_TID.X ;  /* 0x0000000000037919 */ /* 0x000e620000002100 */
[----:B------:R-:W2:Y:S06]  /*0020*/  LDCU UR7, c[0x0][0x388] ;  /* 0x00007100ff0777ac */ /* 0x000eac0008000800 */
[----:B------:R-:W1:Y:S01]  /*0030*/  S2UR UR6, SR_CTAID.X ;  /* 0x00000000000679c3 */ /* 0x000e620000002500 */
[----:B0-----:R-:W-:Y:S01]  /*0040*/  VIADD R1, R1, 0xfffffff8 ;  /* 0xfffffff801017836 */ /* 0x001fe20000000000 */
[----:B------:R-:W-:Y:S01]  /*0050*/  MOV R0, 0xe0 ;  /* 0x000000e000007802 */ /* 0x000fe20000000f00 */
[----:B------:R-:W0:Y:S01]  /*0060*/  LDCU UR5, c[0x0][0x2fc] ;  /* 0x00005f80ff0577ac */ /* 0x000e220008000800 */
[----:B------:R-:W3:Y:S04]  /*0070*/  LDCU UR4, c[0x0][0x2f8] ;  /* 0x00005f00ff0477ac */ /* 0x000ee80008000800 */
[----:B------:R-:W1:Y:S01]  /*0080*/  LDC R30, c[0x0][0x360] ;  /* 0x0000d800ff1e7b82 */ /* 0x000e620000000800 */
[----:B--2---:R-:W2:Y:S01]  /*0090*/  I2F.F64 R4, UR7 ;  /* 0x0000000700047d12 */ /* 0x004ea20008201c00 */
[----:B---3--:R-:W-:-:S05]  /*00a0*/  IADD3 R26, P0, PT, R1, UR4, RZ ;  /* 0x00000004011a7c10 */ /* 0x008fca000ff1e0ff */
[----:B0-----:R-:W-:Y:S02]  /*00b0*/  IMAD.X R2, RZ, RZ, UR5, P0 ;  /* 0x00000005ff027e24 */ /* 0x001fe400080e06ff */
[----:B-12---:R-:W-:-:S07]  /*00c0*/  IMAD R30, R30, UR6, R3 ;  /* 0x000000061e1e7c24 */ /* 0x006fce000f8e0203 */
[----:B------:R-:W-:Y:S05]  /*00d0*/  CALL.REL.NOINC `($_Z10merge_cudaPii$__internal_accurate_pow) ;  /* 0x00000034002c7944 */ /* 0x000fea0003c00000 */
[----:B------:R-:W0:Y:S01]  /*00e0*/  LDCU UR4, c[0x0][0x388] ;  /* 0x00007100ff0477ac */ /* 0x000e220008000800 */
[----:B------:R-:W-:Y:S02]  /*00f0*/  MOV R16, 0x8 ;  /* 0x0000000800107802 */ /* 0x000fe40000000f00 */
[----:B0-----:R-:W-:-:S04]  /*0100*/  ISETP.NE.AND P0, PT, RZ, UR4, PT ;  /* 0x00000004ff007c0c */ /* 0x001fc8000bf05270 */
[----:B------:R-:W-:Y:S02]  /*0110*/  FSEL R8, R8, RZ, P0 ;  /* 0x000000ff08087208 */ /* 0x000fe40000000000 */
[----:B------:R-:W-:Y:S02]  /*0120*/  FSEL R9, R6, 1.875, P0 ;  /* 0x3ff0000006097808 */ /* 0x000fe40000000000 */
[----:B------:R0:W1:Y:S04]  /*0130*/  LDC.64 R6, c[0x4][R16] ;  /* 0x0100000010067b82 */ /* 0x0000680000000a00 */
[----:B------:R-:W-:Y:S01]  /*0140*/  DMUL R10, R8, 1024 ;  /* 0x40900000080a7828 */ /* 0x000fe20000000000 */
[----:B------:R-:W2:Y:S08]  /*0150*/  F2I.F64.TRUNC R9, R8 ;  /* 0x0000000800097311 */ /* 0x000eb0000030d100 */
[----:B------:R-:W3:Y:S01]  /*0160*/  F2I.F64.TRUNC R31, R10 ;  /* 0x0000000a001f7311 */ /* 0x000ee2000030d100 */
[----:B--2---:R-:W-:-:S02]  /*0170*/  IMAD R30, R30, R9, RZ ;  /* 0x000000091e1e7224 */ /* 0x004fc400078e02ff */
[----:B---3--:R-:W-:-:S05]  /*0180*/  VIADD R0, R31, 0xffffffff ;  /* 0xffffffff1f007836 */ /* 0x008fca0000000000 */
[----:B------:R-:W-:-:S04]  /*0190*/  LEA.HI R22, R0, R0, RZ, 0x1 ;  /* 0x0000000000167211 */ /* 0x000fc800078f08ff */
[----:B------:R-:W-:-:S04]  /*01a0*/  SHF.R.S32.HI R22, RZ, 0x1, R22 ;  /* 0x00000001ff167819 */ /* 0x000fc80000011416 */
[----:B------:R-:W-:Y:S01]  /*01b0*/  LOP3.LUT R0, RZ, R22, RZ, 0x33, !PT ;  /* 0x00000016ff007212 */ /* 0x000fe200078e33ff */
[----:B------:R-:W-:-:S04]  /*01c0*/  VIADD R4, R22, 0x1 ;  /* 0x0000000116047836 */ /* 0x000fc80000000000 */
[----:B------:R-:W-:-:S04]  /*01d0*/  IMAD.WIDE R4, R4, 0x4, RZ ;  /* 0x0000000404047825 */ /* 0x000fc800078e02ff */
[----:B01----:R-:W-:-:S07]  /*01e0*/  IMAD.IADD R29, R31, 0x1, R0 ;  /* 0x000000011f1d7824 */ /* 0x003fce00078e0200 */
[----:B------:R-:W-:-:S07]  /*01f0*/  LEPC R20, `(.L_x_0) ;  /* 0x000000001014794e */ /* 0x000fce0000000000 */
[----:B------:R-:W-:Y:S05]  /*0200*/  CALL.ABS.NOINC R6 ;  /* 0x0000000006007343 */ /* 0x000fea0003c00000 */
.L_x_0:
[----:B------:R-:W0:Y:S01]  /*0210*/  LDC.64 R16, c[0x4][R16] ;  /* 0x0100000010107b82 */ /* 0x000e220000000a00 */
[----:B------:R-:W-:-:S04]  /*0220*/  IMAD.WIDE R6, R29, 0x4, RZ ;  /* 0x000000041d067825 */ /* 0x000fc800078e02ff */
[----:B------:R-:W-:Y:S02]  /*0230*/  IMAD.MOV.U32 R18, RZ, RZ, R4 ;  /* 0x000000ffff127224 */ /* 0x000fe400078e0004 */
[----:B------:R-:W-:Y:S02]  /*0240*/  IMAD.MOV.U32 R19, RZ, RZ, R5 ;  /* 0x000000ffff137224 */ /* 0x000fe400078e0005 */
[----:B------:R-:W-:Y:S02]  /*0250*/  IMAD.MOV.U32 R4, RZ, RZ, R6 ;  /* 0x000000ffff047224 */ /* 0x000fe400078e0006 */
[----:B------:R-:W-:-:S07]  /*0260*/  IMAD.MOV.U32 R5, RZ, RZ, R7 ;  /* 0x000000ffff057224 */ /* 0x000fce00078e0007 */
[----:B------:R-:W-:-:S07]  /*0270*/  LEPC R20, `(.L_x_1) ;  /* 0x000000001014794e */ /* 0x000fce0000000000 */
[----:B0-----:R-:W-:Y:S05]  /*0280*/  CALL.ABS.NOINC R16 ;  /* 0x0000000010007343 */ /* 0x001fea0003c00000 */
.L_x_1:
[----:B------:R-:W0:Y:S01]  /*0290*/  LDC.64 R36, c[0x0][0x358] ;  /* 0x0000d600ff247b82 */ /* 0x000e220000000a00 */
[----:B------:R-:W-:Y:S01]  /*02a0*/  ISETP.GE.AND P0, PT, R31, RZ, PT ;  /* 0x000000ff1f00720c */ /* 0x000fe20003f06270 */
[----:B------:R-:W-:Y:S02]  /*02b0*/  IMAD.MOV.U32 R16, RZ, RZ, R4 ;  /* 0x000000ffff107224 */ /* 0x000fe400078e0004 */
[----:B------:R-:W-:-:S10]  /*02c0*/  IMAD.MOV.U32 R17, RZ, RZ, R5 ;  /* 0x000000ffff117224 */ /* 0x000fd400078e0005 */
[----:B------:R-:W-:Y:S05]  /*02d0*/  @!P0 BRA `(.L_x_2) ;  /* 0x0000000800a08947 */ /* 0x000fea0003800000 */
[----:B------:R-:W-:Y:S01]  /*02e0*/  ISETP.GE.U32.AND P0, PT, R31, 0x7, PT ;  /* 0x000000071f00780c */ /* 0x000fe20003f06070 */
[----:B------:R-:W-:Y:S01]  /*02f0*/  IMAD.MOV.U32 R33, RZ, RZ, RZ ;  /* 0x000000ffff217224 */ /* 0x000fe200078e00ff */
[----:B------:R-:W-:-:S05]  /*0300*/  VIMNMX R22, PT, PT, RZ, R22, !PT ;  /* 0x00000016ff167248 */ /* 0x000fca0007fe0100 */
[----:B------:R-:W-:-:S06]  /*0310*/  VIADD R22, R22, 0x1 ;  /* 0x0000000116167836 */ /* 0x000fcc0000000000 */
[----:B------:R-:W-:Y:S05]  /*0320*/  @!P0 BRA `(.L_x_3) ;  /* 0x0000000400cc8947 */ /* 0x000fea0003800000 */
[----:B------:R-:W-:Y:S01]  /*0330*/  IADD3 R4, P0, PT, R18, 0x8, RZ ;  /* 0x0000000812047810 */ /* 0x000fe20007f1e0ff */
[----:B------:R-:W-:Y:S01]  /*0340*/  BSSY.RECONVERGENT B7, `(.L_x_3) ;  /* 0x0000071000077945 */ /* 0x000fe20003800200 */
[----:B------:R-:W-:Y:S01]  /*0350*/  LOP3.LUT R33, R22, 0x7ffffffc, RZ, 0xc0, !PT ;  /* 0x7ffffffc16217812 */ /* 0x000fe200078ec0ff */
[----:B------:R-:W-:Y:S02]  /*0360*/  IMAD.MOV.U32 R32, RZ, RZ, 0x1 ;  /* 0x00000001ff207424 */ /* 0x000fe400078e00ff */
[----:B------:R-:W-:Y:S02]  /*0370*/  IMAD.X R5, RZ, RZ, R19, P0 ;  /* 0x000000ffff057224 */ /* 0x000fe400000e0613 */
[----:B------:R-:W-:-:S07]  /*0380*/  IMAD.MOV R34, RZ, RZ, -R33 ;  /* 0x000000ffff227224 */ /* 0x000fce00078e0a21 */
.L_x_12:
[----:B------:R-:W-:Y:S01]  /*0390*/  VIADD R28, R32, 0xffffffff ;  /* 0xffffffff201c7836 */ /* 0x000fe20000000000 */
[----:B------:R-:W-:Y:S01]  /*03a0*/  BSSY.RECONVERGENT B6, `(.L_x_4) ;  /* 0x0000016000067945 */ /* 0x000fe20003800200 */
[----:B0-----:R-:W-:Y:S01]  /*03b0*/  IMAD.SHL.U32 R3, R30, 0x2, RZ ;  /* 0x000000021e037824 */ /* 0x001fe200078e00ff */
[----:B-1----:R-:W-:Y:S01]  /*03c0*/  MOV R25, R5 ;  /* 0x0000000500197202 */ /* 0x002fe20000000f00 */
[C---:B------:R-:W-:Y:S02]  /*03d0*/  IMAD.SHL.U32 R0, R28.reuse, 0x400, RZ ;  /* 0x000004001c007824 */ /* 0x040fe400078e00ff */
[----:B------:R-:W-:Y:S01]  /*03e0*/  IMAD.MOV.U32 R24, RZ, RZ, R4 ;  /* 0x000000ffff187224 */ /* 0x000fe200078e0004 */
[----:B------:R-:W-:Y:S02]  /*03f0*/  LEA.HI R28, R28, R3, RZ, 0x16 ;  /* 0x000000031c1c7211 */ /* 0x000fe400078fb0ff */
[----:B------:R-:W-:-:S05]  /*0400*/  LOP3.LUT R3, R0, 0xff000, RZ, 0xc0, !PT ;  /* 0x000ff00000037812 */ /* 0x000fca00078ec0ff */
[----:B------:R-:W-:-:S05]  /*0410*/  IMAD.IADD R22, R28, 0x1, R3 ;  /* 0x000000011c167824 */ /* 0x000fca00078e0203 */
[----:B------:R-:W-:-:S13]  /*0420*/  ISETP.GE.U32.AND P0, PT, R22, 0x100000, PT ;  /* 0x001000001600780c */ /* 0x000fda0003f06070 */
[----:B------:R-:W-:Y:S05]  /*0430*/  @!P0 BRA `(.L_x_5) ;  /* 0x0000000000308947 */ /* 0x000fea0003800000 */
[----:B------:R-:W1:Y:S01]  /*0440*/  LDCU UR4, c[0x0][0x2f8] ;  /* 0x00005f00ff0477ac */ /* 0x000e620008000800 */
[----:B------:R-:W-:Y:S01]  /*0450*/  MOV R8, 0x0 ;  /* 0x0000000000087802 */ /* 0x000fe20000000f00 */
[----:B------:R-:W-:Y:S02]  /*0460*/  IMAD.MOV.U32 R6, RZ, RZ, R26 ;  /* 0x000000ffff067224 */ /* 0x000fe400078e001a */
[----:B------:R-:W-:-:S03]  /*0470*/  IMAD.MOV.U32 R7, RZ, RZ, R2 ;  /* 0x000000ffff077224 */ /* 0x000fc600078e0002 */
[----:B------:R-:W2:Y:S01]  /*0480*/  LDC.64 R8, c[0x4][R8] ;  /* 0x0100000008087b82 */ /* 0x000ea20000000a00 */
[----:B-1----:R-:W-:Y:S01]  /*0490*/  VIADD R3, R26, -UR4 ;  /* 0x800000041a037c36 */ /* 0x002fe20008000000 */
[----:B------:R-:W1:Y:S04]  /*04a0*/  LDCU.64 UR4, c[0x4][0x18] ;  /* 0x01000300ff0477ac */ /* 0x000e680008000a00 */
[----:B------:R3:W-:Y:S01]  /*04b0*/  STL [R3], R22 ;  /* 0x0000001603007387 */ /* 0x0007e20000100800 */
[----:B-1----:R-:W-:Y:S02]  /*04c0*/  IMAD.U32 R4, RZ, RZ, UR4 ;  /* 0x00000004ff047e24 */ /* 0x002fe4000f8e00ff */
[----:B---3--:R-:W-:-:S07]  /*04d0*/  IMAD.U32 R5, RZ, RZ, UR5 ;  /* 0x00000005ff057e24 */ /* 0x008fce000f8e00ff */
[----:B------:R-:W-:-:S07]  /*04e0*/  LEPC R20, `(.L_x_5) ;  /* 0x000000001014794e */ /* 0x000fce0000000000 */
[----:B0-2---:R-:W-:Y:S05]  /*04f0*/  CALL.ABS.NOINC R8 ;  /* 0x0000000008007343 */ /* 0x005fea0003c00000 */
.L_x_5:
[----:B------:R-:W-:Y:S05]  /*0500*/  BSYNC.RECONVERGENT B6 ;  /* 0x0000000000067941 */ /* 0x000fea0003800200 */
.L_x_4:
[----:B------:R-:W1:Y:S01]  /*0510*/  LDC.64 R4, c[0x0][0x380] ;  /* 0x0000e000ff047b82 */ /* 0x000e620000000a00 */
[----:B0-----:R-:W-:Y:S02]  /*0520*/  R2UR UR4, R36 ;  /* 0x00000000240472ca */ /* 0x001fe400000e0000 */
[----:B------:R-:W-:Y:S01]  /*0530*/  R2UR UR5, R37 ;  /* 0x00000000250572ca */ /* 0x000fe200000e0000 */
[----:B-1----:R-:W-:-:S12]  /*0540*/  IMAD.WIDE R22, R22, 0x4, R4 ;  /* 0x0000000416167825 */ /* 0x002fd800078e0204 */
[----:B------:R-:W2:Y:S01]  /*0550*/  LDG.E R23, desc[UR4][R22.64] ;  /* 0x0000000416177981 */ /* 0x000ea2000c1e1900 */
[----:B------:R-:W-:Y:S01]  /*0560*/  IMAD.SHL.U32 R27, R32, 0x400, RZ ;  /* 0x00000400201b7824 */ /* 0x000fe200078e00ff */
[----:B------:R-:W-:Y:S04]  /*0570*/  BSSY.RECONVERGENT B6, `(.L_x_6) ;  /* 0x0000012000067945 */ /* 0x000fe80003800200 */
[----:B------:R-:W-:-:S05]  /*0580*/  LOP3.LUT R27, R27, 0xff400, RZ, 0xc0, !PT ;  /* 0x000ff4001b1b7812 */ /* 0x000fca00078ec0ff */
[----:B------:R-:W-:-:S05]  /*0590*/  IMAD.IADD R27, R28, 0x1, R27 ;  /* 0x000000011c1b7824 */ /* 0x000fca00078e021b */
[----:B------:R-:W-:Y:S01]  /*05a0*/  ISETP.GE.U32.AND P0, PT, R27, 0x100000, PT ;  /* 0x001000001b00780c */ /* 0x000fe20003f06070 */
[----:B--2---:R0:W-:-:S12]  /*05b0*/  ST.E desc[UR4][R24.64+-0x8], R23 ;  /* 0xfffff81718007985 */ /* 0x0041d8000c101904 */
        /* <DEDUP_REMOVED lines=13> */
.L_x_7:
[----:B------:R-:W-:Y:S05]  /*0690*/  BSYNC.RECONVERGENT B6 ;  /* 0x0000000000067941 */ /* 0x000fea0003800200 */
.L_x_6:
[----:B0-----:R-:W0:Y:S01]  /*06a0*/  LDC.64 R22, c[0x0][0x380] ;  /* 0x0000e000ff167b82 */ /* 0x001e220000000a00 */
[----:B------:R-:W-:Y:S02]  /*06b0*/  R2UR UR4, R36 ;  /* 0x00000000240472ca */ /* 0x000fe400000e0000 */
[----:B------:R-:W-:Y:S01]  /*06c0*/  R2UR UR5, R37 ;  /* 0x00000000250572ca */ /* 0x000fe200000e0000 */
[----:B0-----:R-:W-:-:S12]  /*06d0*/  IMAD.WIDE R22, R27, 0x4, R22 ;  /* 0x000000041b167825 */ /* 0x001fd800078e0216 */
[----:B------:R-:W2:Y:S01]  /*06e0*/  LDG.E R3, desc[UR4][R22.64] ;  /* 0x0000000416037981 */ /* 0x000ea2000c1e1900 */
[----:B------:R-:W-:Y:S01]  /*06f0*/  IMAD.SHL.U32 R0, R32, 0x400, RZ ;  /* 0x0000040020007824 */ /* 0x000fe200078e00ff */
[----:B------:R-:W-:Y:S03]  /*0700*/  BSSY.RECONVERGENT B6, `(.L_x_8) ;  /* 0x0000013000067945 */ /* 0x000fe60003800200 */
[----:B------:R-:W-:-:S05]  /*0710*/  VIADD R0, R0, 0x400 ;  /* 0x0000040000007836 */ /* 0x000fca0000000000 */
[----:B------:R-:W-:-:S05]  /*0720*/  LOP3.LUT R5, R0, 0xff800, RZ, 0xc0, !PT ;  /* 0x000ff80000057812 */ /* 0x000fca00078ec0ff */
[----:B------:R-:W-:-:S05]  /*0730*/  IMAD.IADD R28, R28, 0x1, R5 ;  /* 0x000000011c1c7824 */ /* 0x000fca00078e0205 */
[----:B------:R-:W-:Y:S01]  /*0740*/  ISETP.GE.U32.AND P0, PT, R28, 0x100000, PT ;  /* 0x001000001c00780c */ /* 0x000fe20003f06070 */
[----:B--2---:R0:W-:-:S12]  /*0750*/  ST.E desc[UR4][R24.64+-0x4], R3 ;  /* 0xfffffc0318007985 */ /* 0x0041d8000c101904 */
[----:B------:R-:W-:Y:S05]  /*0760*/  @!P0 BRA `(.L_x_9) ;  /* 0x0000000000308947 */ /* 0x000fea0003800000 */
[----:B------:R-:W0:Y:S01]  /*0770*/  LDCU UR4, c[0x0][0x2f8] ;  /* 0x00005f00ff0477ac */ /* 0x000e220008000800 */
[----:B------:R-:W-:Y:S01]  /*0780*/  MOV R8, 0x0 ;  /* 0x0000000000087802 */ /* 0x000fe20000000f00 */
[----:B------:R-:W-:Y:S01]  /*0790*/  IMAD.MOV.U32 R6, RZ, RZ, R26 ;  /* 0x000000ffff067224 */ /* 0x000fe200078e001a */
[----:B------:R-:W-:-:S04]  /*07a0*/  MOV R7, R2 ;  /* 0x0000000200077202 */ /* 0x000fc80000000f00 */
[----:B------:R-:W1:Y:S01]  /*07b0*/  LDC.64 R8, c[0x4][R8] ;  /* 0x0100000008087b82 */ /* 0x000e620000000a00 */
[----:B0-----:R-:W-:Y:S01]  /*07c0*/  VIADD R3, R26, -UR4 ;  /* 0x800000041a037c36 */ /* 0x001fe20008000000 */
[----:B------:R-:W0:Y:S04]  /*07d0*/  LDCU.64 UR4, c[0x4][0x18] ;  /* 0x01000300ff0477ac */ /* 0x000e280008000a00 */
[----:B------:R2:W-:Y:S01]  /*07e0*/  STL [R3], R28 ;  /* 0x0000001c03007387 */ /* 0x0005e20000100800 */
[----:B0-----:R-:W-:Y:S02]  /*07f0*/  IMAD.U32 R4, RZ, RZ, UR4 ;  /* 0x00000004ff047e24 */ /* 0x001fe4000f8e00ff */
[----:B--2---:R-:W-:-:S07]  /*0800*/  IMAD.U32 R5, RZ, RZ, UR5 ;  /* 0x00000005ff057e24 */ /* 0x004fce000f8e00ff */
[----:B------:R-:W-:-:S07]  /*0810*/  LEPC R20, `(.L_x_9) ;  /* 0x000000001014794e */ /* 0x000fce0000000000 */
[----:B-1----:R-:W-:Y:S05]  /*0820*/  CALL.ABS.NOINC R8 ;  /* 0x0000000008007343 */ /* 0x002fea0003c00000 */
.L_x_9:
[----:B------:R-:W-:Y:S05]  /*0830*/  BSYNC.RECONVERGENT B6 ;  /* 0x0000000000067941 */ /* 0x000fea0003800200 */
.L_x_8:
[----:B------:R-:W1:Y:S01]  /*0840*/  LDC.64 R4, c[0x0][0x380] ;  /* 0x0000e000ff047b82 */ /* 0x000e620000000a00 */
[----:B------:R-:W-:Y:S02]  /*0850*/  R2UR UR4, R36 ;  /* 0x00000000240472ca */ /* 0x000fe400000e0000 */
[----:B------:R-:W-:Y:S01]  /*0860*/  R2UR UR5, R37 ;  /* 0x00000000250572ca */ /* 0x000fe200000e0000 */
[----:B-1----:R-:W-:-:S12]  /*0870*/  IMAD.WIDE R4, R28, 0x4, R4 ;  /* 0x000000041c047825 */ /* 0x002fd800078e0204 */
[----:B------:R-:W2:Y:S01]  /*0880*/  LDG.E R5, desc[UR4][R4.64] ;  /* 0x0000000404057981 */ /* 0x000ea2000c1e1900 */
[----:B------:R-:W-:Y:S01]  /*0890*/  VIADD R27, R27, 0x800 ;  /* 0x000008001b1b7836 */ /* 0x000fe20000000000 */
[----:B------:R-:W-:Y:S04]  /*08a0*/  BSSY.RECONVERGENT B6, `(.L_x_10) ;  /* 0x0000010000067945 */ /* 0x000fe80003800200 */
[----:B------:R-:W-:Y:S01]  /*08b0*/  ISETP.GE.U32.AND P0, PT, R27, 0x100000, PT ;  /* 0x001000001b00780c */ /* 0x000fe20003f06070 */
[----:B--2---:R1:W-:-:S12]  /*08c0*/  ST.E desc[UR4][R24.64], R5 ;  /* 0x0000000518007985 */ /* 0x0043d8000c101904 */
[----:B------:R-:W-:Y:S05]  /*08d0*/  @!P0 BRA `(.L_x_11) ;  /* 0x0000000000308947 */ /* 0x000fea0003800000 */
[----:B------:R-:W2:Y:S01]  /*08e0*/  LDCU UR4, c[0x0][0x2f8] ;  /* 0x00005f00ff0477ac */ /* 0x000ea20008000800 */
[----:B------:R-:W-:Y:S01]  /*08f0*/  MOV R8, 0x0 ;  /* 0x0000000000087802 */ /* 0x000fe20000000f00 */
[----:B------:R-:W-:Y:S02]  /*0900*/  IMAD.MOV.U32 R6, RZ, RZ, R26 ;  /* 0x000000ffff067224 */ /* 0x000fe400078e001a */
[----:B------:R-:W-:-:S03]  /*0910*/  IMAD.MOV.U32 R7, RZ, RZ, R2 ;  /* 0x000000ffff077224 */ /* 0x000fc600078e0002 */
[----:B------:R-:W3:Y:S01]  /*0920*/  LDC.64 R8, c[0x4][R8] ;  /* 0x0100000008087b82 */ /* 0x000ee20000000a00 */
[----:B--2---:R-:W-:Y:S01]  /*0930*/  VIADD R0, R26, -UR4 ;  /* 0x800000041a007c36 */ /* 0x004fe20008000000 */
[----:B------:R-:W2:Y:S04]  /*0940*/  LDCU.64 UR4, c[0x4][0x18] ;  /* 0x01000300ff0477ac */ /* 0x000ea80008000a00 */
[----:B------:R4:W-:Y:S01]  /*0950*/  STL [R0], R27 ;  /* 0x0000001b00007387 */ /* 0x0009e20000100800 */
[----:B--2---:R-:W-:Y:S02]  /*0960*/  IMAD.U32 R4, RZ, RZ, UR4 ;  /* 0x00000004ff047e24 */ /* 0x004fe4000f8e00ff */
[----:B-1--4-:R-:W-:-:S07]  /*0970*/  IMAD.U32 R5, RZ, RZ, UR5 ;  /* 0x00000005ff057e24 */ /* 0x012fce000f8e00ff */
[----:B------:R-:W-:-:S07]  /*0980*/  LEPC R20, `(.L_x_11) ;  /* 0x000000001014794e */ /* 0x000fce0000000000 */
[----:B0--3--:R-:W-:Y:S05]  /*0990*/  CALL.ABS.NOINC R8 ;  /* 0x0000000008007343 */ /* 0x009fea0003c00000 */
.L_x_11:
[----:B------:R-:W-:Y:S05]  /*09a0*/  BSYNC.RECONVERGENT B6 ;  /* 0x0000000000067941 */ /* 0x000fea0003800200 */
.L_x_10:
[----:B------:R-:W-:Y:S02]  /*09b0*/  R2UR UR4, R36 ;  /* 0x00000000240472ca */ /* 0x000fe400000e0000 */
[----:B------:R-:W-:-:S13]  /*09c0*/  R2UR UR5, R37 ;  /* 0x00000000250572ca */ /* 0x000fda00000e0000 */
[----:B------:R-:W2:Y:S01]  /*09d0*/  LDG.E R23, desc[UR4][R22.64+0x2000] ;  /* 0x0020000416177981 */ /* 0x000ea2000c1e1900 */
[----:B------:R-:W-:Y:S01]  /*09e0*/  VIADD R34, R34, 0x4 ;  /* 0x0000000422227836 */ /* 0x000fe20000000000 */
[----:B------:R-:W-:Y:S01]  /*09f0*/  IADD3 R4, P1, PT, R24, 0x10, RZ ;  /* 0x0000001018047810 */ /* 0x000fe20007f3e0ff */
[----:B------:R-:W-:-:S03]  /*0a00*/  VIADD R32, R32, 0x4 ;  /* 0x0000000420207836 */ /* 0x000fc60000000000 */
[----:B------:R-:W-:Y:S01]  /*0a10*/  ISETP.NE.AND P0, PT, R34, RZ, PT ;  /* 0x000000ff2200720c */ /* 0x000fe20003f05270 */
[----:B-1----:R-:W-:Y:S01]  /*0a20*/  IMAD.X R5, RZ, RZ, R25, P1 ;  /* 0x000000ffff057224 */ /* 0x002fe200008e0619 */
[----:B--2---:R1:W-:Y:S11]  /*0a30*/  ST.E desc[UR4][R24.64+0x4], R23 ;  /* 0x0000041718007985 */ /* 0x0043f6000c101904 */
[----:B------:R-:W-:Y:S05]  /*0a40*/  @P0 BRA `(.L_x_12) ;  /* 0xfffffff800500947 */ /* 0x000fea000383ffff */
[----:B------:R-:W-:Y:S05]  /*0a50*/  BSYNC.RECONVERGENT B7 ;  /* 0x0000000000077941 */ /* 0x000fea0003800200 */
.L_x_3:
[----:B------:R-:W-:Y:S01]  /*0a60*/  VIADD R0, R31, 0xffffffff ;  /* 0xffffffff1f007836 */ /* 0x000fe20000000000 */
[----:B------:R-:W-:Y:S04]  /*0a70*/  BSSY.RECONVERGENT B7, `(.L_x_2) ;  /* 0x000002e000077945 */ /* 0x000fe80003800200 */
[----:B------:R-:W-:-:S04]  /*0a80*/  LEA.HI R0, R0, R0, RZ, 0x1 ;  /* 0x0000000000007211 */ /* 0x000fc800078f08ff */
[----:B------:R-:W-:-:S04]  /*0a90*/  SHF.R.S32.HI R0, RZ, 0x1, R0 ;  /* 0x00000001ff007819 */ /* 0x000fc80000011400 */
[----:B------:R-:W-:-:S05]  /*0aa0*/  VIMNMX R0, PT, PT, RZ, R0, !PT ;  /* 0x00000000ff007248 */ /* 0x000fca0007fe0100 */
[----:B------:R-:W-:-:S05]  /*0ab0*/  VIADD R0, R0, 0x1 ;  /* 0x0000000100007836 */ /* 0x000fca0000000000 */
[----:B------:R-:W-:-:S04]  /*0ac0*/  LOP3.LUT R0, R0, 0x3, RZ, 0xc0, !PT ;  /* 0x0000000300007812 */ /* 0x000fc800078ec0ff */
[----:B------:R-:W-:-:S13]  /*0ad0*/  ISETP.NE.AND P0, PT, R0, RZ, PT ;  /* 0x000000ff0000720c */ /* 0x000fda0003f05270 */
[----:B------:R-:W-:Y:S05]  /*0ae0*/  @!P0 BRA `(.L_x_13) ;  /* 0x0000000000988947 */ /* 0x000fea0003800000 */
[C---:B0-----:R-:W-:Y:S02]  /*0af0*/  IMAD.SHL.U32 R3, R33.reuse, 0x400, RZ ;  /* 0x0000040021037824 */ /* 0x041fe400078e00ff */
[----:B-1----:R-:W-:-:S03]  /*0b00*/  IMAD.WIDE.U32 R24, R33, 0x4, R18 ;  /* 0x0000000421187825 */ /* 0x002fc600078e0012 */
[----:B------:R-:W-:Y:S01]  /*0b10*/  LOP3.LUT R3, R3, 0xffc00, RZ, 0xe2, !PT ;  /* 0x000ffc0003037812 */ /* 0x000fe200078ee2ff */
[----:B------:R-:W-:Y:S02]  /*0b20*/  IMAD.MOV.U32 R28, RZ, RZ, R24 ;  /* 0x000000ffff1c7224 */ /* 0x000fe400078e0018 */
[----:B------:R-:W-:Y:S02]  /*0b30*/  IMAD.MOV R23, RZ, RZ, -R0 ;  /* 0x000000ffff177224 */ /* 0x000fe400078e0a00 */
[----:B------:R-:W-:-:S07]  /*0b40*/  IMAD R24, R30, 0x2, R3 ;  /* 0x000000021e187824 */ /* 0x000fce00078e0203 */
.L_x_16:
[----:B------:R-:W-:Y:S01]  /*0b50*/  LEA.HI R22, R33, R24, RZ, 0x16 ;  /* 0x0000001821167211 */ /* 0x000fe200078fb0ff */
[----:B------:R-:W-:Y:S03]  /*0b60*/  BSSY.RECONVERGENT B6, `(.L_x_14) ;  /* 0x000000f000067945 */ /* 0x000fe60003800200 */
[----:B------:R-:W-:-:S13]  /*0b70*/  ISETP.GE.U32.AND P0, PT, R22, 0x100000, PT ;  /* 0x001000001600780c */ /* 0x000fda0003f06070 */
[----:B--2---:R-:W-:Y:S05]  /*0b80*/  @!P0 BRA `(.L_x_15) ;  /* 0x0000000000308947 */ /* 0x004fea0003800000 */
        /* <DEDUP_REMOVED lines=12> */
.L_x_15:
[----:B------:R-:W-:Y:S05]  /*0c50*/  BSYNC.RECONVERGENT B6 ;  /* 0x0000000000067941 */ /* 0x000fea0003800200 */
.L_x_14:
[----:B------:R-:W0:Y:S01]  /*0c60*/  LDC.64 R4, c[0x0][0x380] ;  /* 0x0000e000ff047b82 */ /* 0x000e220000000a00 */
[----:B------:R-:W-:Y:S02]  /*0c70*/  R2UR UR4, R36 ;  /* 0x00000000240472ca */ /* 0x000fe400000e0000 */
[----:B------:R-:W-:Y:S01]  /*0c80*/  R2UR UR5, R37 ;  /* 0x00000000250572ca */ /* 0x000fe200000e0000 */
[----:B0-----:R-:W-:-:S12]  /*0c90*/  IMAD.WIDE R4, R22, 0x4, R4 ;  /* 0x0000000416047825 */ /* 0x001fd800078e0204 */
[----:B------:R0:W2:Y:S01]  /*0ca0*/  LDG.E R3, desc[UR4][R4.64] ;  /* 0x0000000404037981 */ /* 0x0000a2000c1e1900 */
[----:B------:R-:W-:Y:S02]  /*0cb0*/  VIADD R23, R23, 0x1 ;  /* 0x0000000117177836 */ /* 0x000fe40000000000 */
[----:B------:R-:W-:Y:S02]  /*0cc0*/  VIADD R33, R33, 0x1 ;  /* 0x0000000121217836 */ /* 0x000fe40000000000 */
[----:B------:R-:W-:Y:S01]  /*0cd0*/  VIADD R24, R24, 0x400 ;  /* 0x0000040018187836 */ /* 0x000fe20000000000 */
[----:B------:R-:W-:Y:S01]  /*0ce0*/  ISETP.NE.AND P0, PT, R23, RZ, PT ;  /* 0x000000ff1700720c */ /* 0x000fe20003f05270 */
[----:B0-----:R-:W-:Y:S01]  /*0cf0*/  IMAD.MOV.U32 R4, RZ, RZ, R28 ;  /* 0x000000ffff047224 */ /* 0x001fe200078e001c */
[----:B------:R-:W-:Y:S01]  /*0d00*/  IADD3 R28, P1, PT, R28, 0x4, RZ ;  /* 0x000000041c1c7810 */ /* 0x000fe20007f3e0ff */
[----:B------:R-:W-:-:S04]  /*0d10*/  IMAD.MOV.U32 R5, RZ, RZ, R25 ;  /* 0x000000ffff057224 */ /* 0x000fc800078e0019 */
[----:B------:R-:W-:Y:S01]  /*0d20*/  IMAD.X R25, RZ, RZ, R25, P1 ;  /* 0x000000ffff197224 */ /* 0x000fe200008e0619 */
[----:B--2---:R2:W-:Y:S05]  /*0d30*/  ST.E desc[UR4][R4.64], R3 ;  /* 0x0000000304007985 */ /* 0x0045ea000c101904 */
[----:B------:R-:W-:Y:S05]  /*0d40*/  @P0 BRA `(.L_x_16) ;  /* 0xfffffffc00800947 */ /* 0x000fea000383ffff */
.L_x_13:
[----:B------:R-:W-:Y:S05]  /*0d50*/  BSYNC.RECONVERGENT B7 ;  /* 0x0000000000077941 */ /* 0x000fea0003800200 */
.L_x_2:
[----:B------:R-:W-:-:S13]  /*0d60*/  ISETP.GE.AND P0, PT, R29, 0x1, PT ;  /* 0x000000011d00780c */ /* 0x000fda0003f06270 */
[----:B------:R-:W-:Y:S05]  /*0d70*/  @!P0 BRA `(.L_x_17) ;  /* 0x0000000800c08947 */ /* 0x000fea0003800000 */
[----:B01----:R-:W-:Y:S02]  /*0d80*/  VIADD R25, R31, 0xffffffff ;  /* 0xffffffff1f197836 */ /* 0x003fe40000000000 */
[----:B------:R-:W-:Y:S02]  /*0d90*/  IMAD.SHL.U32 R32, R30, 0x2, RZ ;  /* 0x000000021e207824 */ /* 0x000fe400078e00ff */
[----:B------:R-:W-:Y:S01]  /*0da0*/  IMAD.MOV.U32 R33, RZ, RZ, RZ ;  /* 0x000000ffff217224 */ /* 0x000fe200078e00ff */
[----:B------:R-:W-:-:S04]  /*0db0*/  LEA.HI R0, R25, R25, RZ, 0x1 ;  /* 0x0000001919007211 */ /* 0x000fc800078f08ff */
[----:B------:R-:W-:-:S04]  /*0dc0*/  SHF.R.S32.HI R0, RZ, 0x1, R0 ;  /* 0x00000001ff007819 */ /* 0x000fc80000011400 */
[----:B--2---:R-:W-:-:S04]  /*0dd0*/  IADD3 R3, PT, PT, R31, -0x2, -R0 ;  /* 0xfffffffe1f037810 */ /* 0x004fc80007ffe800 */
[----:B------:R-:W-:-:S13]  /*0de0*/  ISETP.GE.U32.AND P0, PT, R3, 0x3, PT ;  /* 0x000000030300780c */ /* 0x000fda0003f06070 */
[----:B------:R-:W-:Y:S05]  /*0df0*/  @!P0 BRA `(.L_x_18) ;  /* 0x0000000400e88947 */ /* 0x000fea0003800000 */
[----:B------:R-:W-:Y:S01]  /*0e00*/  IADD3 R6, P0, PT, R16, 0x8, RZ ;  /* 0x0000000810067810 */ /* 0x000fe20007f1e0ff */
[----:B------:R-:W-:Y:S01]  /*0e10*/  BSSY.RECONVERGENT B7, `(.L_x_18) ;  /* 0x0000078000077945 */ /* 0x000fe20003800200 */
[----:B------:R-:W-:Y:S01]  /*0e20*/  LOP3.LUT R33, R29, 0x7ffffffc, RZ, 0xc0, !PT ;  /* 0x7ffffffc1d217812 */ /* 0x000fe200078ec0ff */
[----:B------:R-:W-:Y:S02]  /*0e30*/  VIADD R30, R0, 0x4 ;  /* 0x00000004001e7836 */ /* 0x000fe40000000000 */
[----:B------:R-:W-:Y:S02]  /*0e40*/  IMAD.X R7, RZ, RZ, R17, P0 ;  /* 0x000000ffff077224 */ /* 0x000fe400000e0611 */
[----:B------:R-:W-:-:S07]  /*0e50*/  IMAD.MOV R28, RZ, RZ, -R33 ;  /* 0x000000ffff1c7224 */ /* 0x000fce00078e0a21 */
.L_x_27:
[C---:B------:R-:W-:Y:S01]  /*0e60*/  VIADD R0, R30.reuse, 0xfffffffd ;  /* 0xfffffffd1e007836 */ /* 0x040fe20000000000 */
[----:B------:R-:W-:Y:S01]  /*0e70*/  BSSY.RECONVERGENT B6, `(.L_x_19) ;  /* 0x0000016000067945 */ /* 0x000fe20003800200 */
[----:B------:R-:W-:Y:S02]  /*0e80*/  VIADD R27, R30, 0xfffffffe ;  /* 0xfffffffe1e1b7836 */ /* 0x000fe40000000000 */
[----:B0-----:R-:W-:Y:S01]  /*0e90*/  IMAD.MOV.U32 R22, RZ, RZ, R6 ;  /* 0x000000ffff167224 */ /* 0x001fe200078e0006 */
[----:B------:R-:W-:Y:S01]  /*0ea0*/  SHF.R.S32.HI R3, RZ, 0x1f, R0 ;  /* 0x0000001fff037819 */ /* 0x000fe20000011400 */
[----:B------:R-:W-:-:S03]  /*0eb0*/  IMAD.MOV.U32 R23, RZ, RZ, R7 ;  /* 0x000000ffff177224 */ /* 0x000fc600078e0007 */
[----:B------:R-:W-:-:S04]  /*0ec0*/  LEA.HI R3, R3, R0, RZ, 0xa ;  /* 0x0000000003037211 */ /* 0x000fc800078f50ff */
[C---:B------:R-:W-:Y:S02]  /*0ed0*/  LOP3.LUT R5, R3.reuse, 0x3ffc00, RZ, 0xc0, !PT ;  /* 0x003ffc0003057812 */ /* 0x040fe400078ec0ff */
[----:B------:R-:W-:-:S03]  /*0ee0*/  LEA.HI.SX32 R24, R3, R32, 0x16 ;  /* 0x0000002003187211 */ /* 0x000fc600078fb2ff */
[----:B------:R-:W-:-:S04]  /*0ef0*/  IMAD.IADD R5, R0, 0x1, -R5 ;  /* 0x0000000100057824 */ /* 0x000fc800078e0a05 */
[----:B------:R-:W-:-:S05]  /*0f00*/  IMAD R24, R5, 0x400, R24 ;  /* 0x0000040005187824 */ /* 0x000fca00078e0218 */
[----:B------:R-:W-:-:S13]  /*0f10*/  ISETP.GE.U32.AND P0, PT, R24, 0x100000, PT ;  /* 0x001000001800780c */ /* 0x000fda0003f06070 */
[----:B------:R-:W-:Y:S05]  /*0f20*/  @!P0 BRA `(.L_x_20) ;  /* 0x0000000000288947 */ /* 0x000fea0003800000 */
[----:B------:R-:W-:Y:S01]  /*0f30*/  MOV R8, 0x0 ;  /* 0x0000000000087802 */ /* 0x000fe20000000f00 */
[----:B------:R0:W-:Y:S01]  /*0f40*/  STL [R1], R24 ;  /* 0x0000001801007387 */ /* 0x0001e20000100800 */
[----:B------:R-:W1:Y:S01]  /*0f50*/  LDCU.64 UR4, c[0x4][0x18] ;  /* 0x01000300ff0477ac */ /* 0x000e620008000a00 */
[----:B------:R-:W-:Y:S02]  /*0f60*/  IMAD.MOV.U32 R6, RZ, RZ, R26 ;  /* 0x000000ffff067224 */ /* 0x000fe400078e001a */
[----:B------:R-:W-:Y:S01]  /*0f70*/  IMAD.MOV.U32 R7, RZ, RZ, R2 ;  /* 0x000000ffff077224 */ /* 0x000fe200078e0002 */
[----:B------:R-:W2:Y:S01]  /*0f80*/  LDC.64 R8, c[0x4][R8] ;  /* 0x0100000008087b82 */ /* 0x000ea20000000a00 */
[----:B-1----:R-:W-:Y:S01]  /*0f90*/  IMAD.U32 R4, RZ, RZ, UR4 ;  /* 0x00000004ff047e24 */ /* 0x002fe2000f8e00ff */
[----:B0-----:R-:W-:-:S07]  /*0fa0*/  MOV R5, UR5 ;  /* 0x0000000500057c02 */ /* 0x001fce0008000f00 */
[----:B------:R-:W-:-:S07]  /*0fb0*/  LEPC R20, `(.L_x_20) ;  /* 0x000000001014794e */ /* 0x000fce0000000000 */
[----:B--2---:R-:W-:Y:S05]  /*0fc0*/  CALL.ABS.NOINC R8 ;  /* 0x0000000008007343 */ /* 0x004fea0003c00000 */
.L_x_20:
[----:B------:R-:W-:Y:S05]  /*0fd0*/  BSYNC.RECONVERGENT B6 ;  /* 0x0000000000067941 */ /* 0x000fea0003800200 */
.L_x_19:
[----:B------:R-:W0:Y:S01]  /*0fe0*/  LDC.64 R4, c[0x0][0x380] ;  /* 0x0000e000ff047b82 */ /* 0x000e220000000a00 */
[----:B------:R-:W-:Y:S02]  /*0ff0*/  R2UR UR4, R36 ;  /* 0x00000000240472ca */ /* 0x000fe400000e0000 */
[----:B------:R-:W-:Y:S01]  /*1000*/  R2UR UR5, R37 ;  /* 0x00000000250572ca */ /* 0x000fe200000e0000 */
[----:B0-----:R-:W-:-:S12]  /*1010*/  IMAD.WIDE R4, R24, 0x4, R4 ;  /* 0x0000000418047825 */ /* 0x001fd800078e0204 */
[----:B------:R-:W2:Y:S01]  /*1020*/  LDG.E R5, desc[UR4][R4.64] ;  /* 0x0000000404057981 */ /* 0x000ea2000c1e1900 */
[----:B------:R-:W-:Y:S01]  /*1030*/  SHF.R.S32.HI R0, RZ, 0x1f, R27 ;  /* 0x0000001fff007819 */ /* 0x000fe2000001141b */
[----:B------:R-:W-:Y:S03]  /*1040*/  BSSY.RECONVERGENT B6, `(.L_x_21) ;  /* 0x0000013000067945 */ /* 0x000fe60003800200 */
[----:B------:R-:W-:-:S04]  /*1050*/  LEA.HI R3, R0, R27, RZ, 0xa ;  /* 0x0000001b00037211 */ /* 0x000fc800078f50ff */
[C---:B------:R-:W-:Y:S02]  /*1060*/  LOP3.LUT R0, R3.reuse, 0x3ffc00, RZ, 0xc0, !PT ;  /* 0x003ffc0003007812 */ /* 0x040fe400078ec0ff */
[----:B------:R-:W-:-:S03]  /*1070*/  LEA.HI.SX32 R3, R3, R32, 0x16 ;  /* 0x0000002003037211 */ /* 0x000fc600078fb2ff */
[----:B------:R-:W-:-:S04]  /*1080*/  IMAD.IADD R0, R27, 0x1, -R0 ;  /* 0x000000011b007824 */ /* 0x000fc800078e0a00 */
[----:B------:R-:W-:-:S05]  /*1090*/  IMAD R24, R0, 0x400, R3 ;  /* 0x0000040000187824 */ /* 0x000fca00078e0203 */
[----:B------:R-:W-:Y:S01]  /*10a0*/  ISETP.GE.U32.AND P0, PT, R24, 0x100000, PT ;  /* 0x001000001800780c */ /* 0x000fe20003f06070 */
[----:B--2---:R0:W-:-:S12]  /*10b0*/  ST.E desc[UR4][R22.64+-0x8], R5 ;  /* 0xfffff80516007985 */ /* 0x0041d8000c101904 */
[----:B------:R-:W-:Y:S05]  /*10c0*/  @!P0 BRA `(.L_x_22) ;  /* 0x0000000000288947 */ /* 0x000fea0003800000 */
[----:B------:R-:W-:Y:S01]  /*10d0*/  MOV R8, 0x0 ;  /* 0x0000000000087802 */ /* 0x000fe20000000f00 */
[----:B------:R1:W-:Y:S01]  /*10e0*/  STL [R1], R24 ;  /* 0x0000001801007387 */ /* 0x0003e20000100800 */
[----:B------:R-:W2:Y:S01]  /*10f0*/  LDCU.64 UR4, c[0x4][0x18] ;  /* 0x01000300ff0477ac */ /* 0x000ea20008000a00 */
[----:B------:R-:W-:Y:S02]  /*1100*/  IMAD.MOV.U32 R6, RZ, RZ, R26 ;  /* 0x000000ffff067224 */ /* 0x000fe400078e001a */
[----:B------:R-:W-:Y:S01]  /*1110*/  IMAD.MOV.U32 R7, RZ, RZ, R2 ;  /* 0x000000ffff077224 */ /* 0x000fe200078e0002 */
[----:B------:R-:W3:Y:S01]  /*1120*/  LDC.64 R8, c[0x4][R8] ;  /* 0x0100000008087b82 */ /* 0x000ee20000000a00 */
[----:B--2---:R-:W-:Y:S02]  /*1130*/  IMAD.U32 R4, RZ, RZ, UR4 ;  /* 0x00000004ff047e24 */ /* 0x004fe4000f8e00ff */
[----:B01----:R-:W-:-:S07]  /*1140*/  IMAD.U32 R5, RZ, RZ, UR5 ;  /* 0x00000005ff057e24 */ /* 0x003fce000f8e00ff */
[----:B------:R-:W-:-:S07]  /*1150*/  LEPC R20, `(.L_x_22) ;  /* 0x000000001014794e */ /* 0x000fce0000000000 */
[----:B---3--:R-:W-:Y:S05]  /*1160*/  CALL.ABS.NOINC R8 ;  /* 0x0000000008007343 */ /* 0x008fea0003c00000 */
.L_x_22:
[----:B------:R-:W-:Y:S05]  /*1170*/  BSYNC.RECONVERGENT B6 ;  /* 0x0000000000067941 */ /* 0x000fea0003800200 */
.L_x_21:
[----:B0-----:R-:W0:Y:S01]  /*1180*/  LDC.64 R4, c[0x0][0x380] ;  /* 0x0000e000ff047b82 */ /* 0x001e220000000a00 */
[----:B------:R-:W-:Y:S02]  /*1190*/  R2UR UR4, R36 ;  /* 0x00000000240472ca */ /* 0x000fe400000e0000 */
[----:B------:R-:W-:Y:S01]  /*11a0*/  R2UR UR5, R37 ;  /* 0x00000000250572ca */ /* 0x000fe200000e0000 */
[----:B0-----:R-:W-:-:S12]  /*11b0*/  IMAD.WIDE R4, R24, 0x4, R4 ;  /* 0x0000000418047825 */ /* 0x001fd800078e0204 */
[----:B------:R-:W2:Y:S01]  /*11c0*/  LDG.E R5, desc[UR4][R4.64] ;  /* 0x0000000404057981 */ /* 0x000ea2000c1e1900 */
[----:B------:R-:W-:Y:S01]  /*11d0*/  VIADD R0, R30, 0xffffffff ;  /* 0xffffffff1e007836 */ /* 0x000fe20000000000 */
[----:B------:R-:W-:Y:S04]  /*11e0*/  BSSY.RECONVERGENT B6, `(.L_x_23) ;  /* 0x0000014000067945 */ /* 0x000fe80003800200 */
[----:B------:R-:W-:-:S04]  /*11f0*/  SHF.R.S32.HI R3, RZ, 0x1f, R0 ;  /* 0x0000001fff037819 */ /* 0x000fc80000011400 */
        /* <DEDUP_REMOVED lines=18> */
.L_x_24:
[----:B------:R-:W-:Y:S05]  /*1320*/  BSYNC.RECONVERGENT B6 ;  /* 0x0000000000067941 */ /* 0x000fea0003800200 */
.L_x_23:
[----:B0-----:R-:W0:Y:S01]  /*1330*/  LDC.64 R4, c[0x0][0x380] ;  /* 0x0000e000ff047b82 */ /* 0x001e220000000a00 */
        /* <DEDUP_REMOVED lines=17> */
[----:B------:R-:W-:Y:S01]  /*1450*/  MOV R6, R26 ;  /* 0x0000001a00067202 */ /* 0x000fe20000000f00 */
[----:B------:R-:W-:Y:S02]  /*1460*/  IMAD.MOV.U32 R7, RZ, RZ, R2 ;  /* 0x000000ffff077224 */ /* 0x000fe400078e0002 */
[----:B------:R-:W3:Y:S01]  /*1470*/  LDC.64 R8, c[0x4][R8] ;  /* 0x0100000008087b82 */ /* 0x000ee20000000a00 */
[----:B--2---:R-:W-:Y:S02]  /*1480*/  IMAD.U32 R4, RZ, RZ, UR4 ;  /* 0x00000004ff047e24 */ /* 0x004fe4000f8e00ff */
[----:B01----:R-:W-:-:S07]  /*1490*/  IMAD.U32 R5, RZ, RZ, UR5 ;  /* 0x00000005ff057e24 */ /* 0x003fce000f8e00ff */
[----:B------:R-:W-:-:S07]  /*14a0*/  LEPC R20, `(.L_x_26) ;  /* 0x000000001014794e */ /* 0x000fce0000000000 */
[----:B---3--:R-:W-:Y:S05]  /*14b0*/  CALL.ABS.NOINC R8 ;  /* 0x0000000008007343 */ /* 0x008fea0003c00000 */
.L_x_26:
[----:B------:R-:W-:Y:S05]  /*14c0*/  BSYNC.RECONVERGENT B6 ;  /* 0x0000000000067941 */ /* 0x000fea0003800200 */
.L_x_25:
[----:B0-----:R-:W0:Y:S01]  /*14d0*/  LDC.64 R4, c[0x0][0x380] ;  /* 0x0000e000ff047b82 */ /* 0x001e220000000a00 */
[----:B------:R-:W-:Y:S02]  /*14e0*/  R2UR UR4, R36 ;  /* 0x00000000240472ca */ /* 0x000fe400000e0000 */
[----:B------:R-:W-:Y:S01]  /*14f0*/  R2UR UR5, R37 ;  /* 0x00000000250572ca */ /* 0x000fe200000e0000 */
[----:B0-----:R-:W-:-:S12]  /*1500*/  IMAD.WIDE R4, R24, 0x4, R4 ;  /* 0x0000000418047825 */ /* 0x001fd800078e0204 */
[----:B------:R-:W2:Y:S01]  /*1510*/  LDG.E R5, desc[UR4][R4.64] ;  /* 0x0000000404057981 */ /* 0x000ea2000c1e1900 */
[----:B------:R-:W-:Y:S01]  /*1520*/  VIADD R28, R28, 0x4 ;  /* 0x000000041c1c7836 */ /* 0x000fe20000000000 */
[----:B------:R-:W-:Y:S01]  /*1530*/  IADD3 R6, P1, PT, R22, 0x10, RZ ;  /* 0x0000001016067810 */ /* 0x000fe20007f3e0ff */
[----:B------:R-:W-:-:S03]  /*1540*/  VIADD R30, R30, 0x4 ;  /* 0x000000041e1e7836 */ /* 0x000fc60000000000 */
[----:B------:R-:W-:Y:S01]  /*1550*/  ISETP.NE.AND P0, PT, R28, RZ, PT ;  /* 0x000000ff1c00720c */ /* 0x000fe20003f05270 */
[----:B------:R-:W-:Y:S01]  /*1560*/  IMAD.X R7, RZ, RZ, R23, P1 ;  /* 0x000000ffff077224 */ /* 0x000fe200008e0617 */
[----:B--2---:R0:W-:Y:S11]  /*1570*/  ST.E desc[UR4][R22.64+0x4], R5 ;  /* 0x0000040516007985 */ /* 0x0041f6000c101904 */
[----:B------:R-:W-:Y:S05]  /*1580*/  @P0 BRA `(.L_x_27) ;  /* 0xfffffff800340947 */ /* 0x000fea000383ffff */
[----:B------:R-:W-:Y:S05]  /*1590*/  BSYNC.RECONVERGENT B7 ;  /* 0x0000000000077941 */ /* 0x000fea0003800200 */
.L_x_18:
[----:B0-----:R-:W-:Y:S01]  /*15a0*/  LOP3.LUT R23, R29, 0x3, RZ, 0xc0, !PT ;  /* 0x000000031d177812 */ /* 0x001fe200078ec0ff */
[----:B------:R-:W-:Y:S03]  /*15b0*/  BSSY.RECONVERGENT B7, `(.L_x_17) ;  /* 0x000002c000077945 */ /* 0x000fe60003800200 */
[----:B------:R-:W-:-:S13]  /*15c0*/  ISETP.NE.AND P0, PT, R23, RZ, PT ;  /* 0x000000ff1700720c */ /* 0x000fda0003f05270 */
[----:B------:R-:W-:Y:S05]  /*15d0*/  @!P0 BRA `(.L_x_28) ;  /* 0x0000000000a48947 */ /* 0x000fea0003800000 */
[----:B------:R-:W-:Y:S01]  /*15e0*/  LEA.HI R25, R25, R25, RZ, 0x1 ;  /* 0x0000001919197211 */ /* 0x000fe200078f08ff */
[----:B------:R-:W-:-:S03]  /*15f0*/  IMAD.MOV R23, RZ, RZ, -R23 ;  /* 0x000000ffff177224 */ /* 0x000fc600078e0a17 */
[----:B------:R-:W-:Y:S01]  /*1600*/  SHF.R.S32.HI R0, RZ, 0x1, R25 ;  /* 0x00000001ff007819 */ /* 0x000fe20000011419 */
[----:B------:R-:W-:-:S04]  /*1610*/  IMAD.WIDE.U32 R24, R33, 0x4, R16 ;  /* 0x0000000421187825 */ /* 0x000fc800078e0010 */
[----:B------:R-:W-:-:S07]  /*1620*/  IMAD.IADD R33, R0, 0x1, R33 ;  /* 0x0000000100217824 */ /* 0x000fce00078e0221 */
.L_x_31:
[----:B------:R-:W-:Y:S01]  /*1630*/  VIADD R33, R33, 0x1 ;  /* 0x0000000121217836 */ /* 0x000fe20000000000 */
[----:B------:R-:W-:Y:S01]  /*1640*/  BSSY.RECONVERGENT B6, `(.L_x_29) ;  /* 0x0000016000067945 */ /* 0x000fe20003800200 */
[----:B------:R-:W-:-:S03]  /*1650*/  VIADD R23, R23, 0x1 ;  /* 0x0000000117177836 */ /* 0x000fc60000000000 */
[----:B------:R-:W-:Y:S02]  /*1660*/  SHF.R.S32.HI R0, RZ, 0x1f, R33 ;  /* 0x0000001fff007819 */ /* 0x000fe40000011421 */
[----:B------:R-:W-:Y:S02]  /*1670*/  ISETP.NE.AND P1, PT, R23, RZ, PT ;  /* 0x000000ff1700720c */ /* 0x000fe40003f25270 */
[----:B0-----:R-:W-:Y:S02]  /*1680*/  LEA.HI R3, R0, R33, RZ, 0xa ;  /* 0x0000002100037211 */ /* 0x001fe400078f50ff */
[----:B------:R-:W-:Y:S02]  /*1690*/  P2R R27, PR, RZ, 0x2 ;  /* 0x00000002ff1b7803 */ /* 0x000fe40000000000 */
        /* <DEDUP_REMOVED lines=12> */
[----:B-1----:R-:W-:Y:S02]  /*1760*/  IMAD.U32 R4, RZ, RZ, UR4 ;  /* 0x00000004ff047e24 */ /* 0x002fe4000f8e00ff */
[----:B0-----:R-:W-:-:S07]  /*1770*/  IMAD.U32 R5, RZ, RZ, UR5 ;  /* 0x00000005ff057e24 */ /* 0x001fce000f8e00ff */
[----:B------:R-:W-:-:S07]  /*1780*/  LEPC R20, `(.L_x_30) ;  /* 0x000000001014794e */ /* 0x000fce0000000000 */
[----:B--2---:R-:W-:Y:S05]  /*1790*/  CALL.ABS.NOINC R8 ;  /* 0x0000000008007343 */ /* 0x004fea0003c00000 */
.L_x_30:
[----:B------:R-:W-:Y:S05]  /*17a0*/  BSYNC.RECONVERGENT B6 ;  /* 0x0000000000067941 */ /* 0x000fea0003800200 */
.L_x_29:
[----:B------:R-:W0:Y:S01]  /*17b0*/  LDC.64 R4, c[0x0][0x380] ;  /* 0x0000e000ff047b82 */ /* 0x000e220000000a00 */
[----:B------:R-:W-:Y:S02]  /*17c0*/  R2UR UR4, R36 ;  /* 0x00000000240472ca */ /* 0x000fe400000e0000 */
[----:B------:R-:W-:Y:S02]  /*17d0*/  R2UR UR5, R37 ;  /* 0x00000000250572ca */ /* 0x000fe400000e0000 */
[----:B------:R-:W-:Y:S01]  /*17e0*/  ISETP.NE.AND P6, PT, R27, RZ, PT ;  /* 0x000000ff1b00720c */ /* 0x000fe20003fc5270 */
[----:B0-----:R-:W-:-:S10]  /*17f0*/  IMAD.WIDE R4, R22, 0x4, R4 ;  /* 0x0000000416047825 */ /* 0x001fd400078e0204 */
[----:B------:R0:W2:Y:S02]  /*1800*/  LDG.E R3, desc[UR4][R4.64] ;  /* 0x0000000404037981 */ /* 0x0000a4000c1e1900 */
[----:B0-----:R-:W-:Y:S01]  /*1810*/  IMAD.MOV.U32 R4, RZ, RZ, R24 ;  /* 0x000000ffff047224 */ /* 0x001fe200078e0018 */
[----:B------:R-:W-:Y:S01]  /*1820*/  IADD3 R24, P0, PT, R24, 0x4, RZ ;  /* 0x0000000418187810 */ /* 0x000fe20007f1e0ff */
[----:B------:R-:W-:-:S04]  /*1830*/  IMAD.MOV.U32 R5, RZ, RZ, R25 ;  /* 0x000000ffff057224 */ /* 0x000fc800078e0019 */
[----:B------:R-:W-:Y:S01]  /*1840*/  IMAD.X R25, RZ, RZ, R25, P0 ;  /* 0x000000ffff197224 */ /* 0x000fe200000e0619 */
[----:B--2---:R0:W-:Y:S01]  /*1850*/  ST.E desc[UR4][R4.64], R3 ;  /* 0x0000000304007985 */ /* 0x0041e2000c101904 */
[----:B------:R-:W-:Y:S06]  /*1860*/  @P6 BRA `(.L_x_31) ;  /* 0xfffffffc00706947 */ /* 0x000fec000383ffff */
.L_x_28:
[----:B------:R-:W-:Y:S05]  /*1870*/  BSYNC.RECONVERGENT B7 ;  /* 0x0000000000077941 */ /* 0x000fea0003800200 */
.L_x_17:
[----:B------:R-:W-:Y:S02]  /*1880*/  ISETP.GE.AND P0, PT, R29, 0x1, PT ;  /* 0x000000011d00780c */ /* 0x000fe40003f06270 */
[----:B-1----:R-:W-:Y:S01]  /*1890*/  CS2R R22, SRZ ;  /* 0x0000000000167805 */ /* 0x002fe2000001ff00 */
[----:B------:R-:W-:Y:S01]  /*18a0*/  IMAD.MOV.U32 R28, RZ, RZ, RZ ;  /* 0x000000ffff1c7224 */ /* 0x000fe200078e00ff */
[----:B------:R-:W-:-:S13]  /*18b0*/  ISETP.LT.OR P0, PT, R31, RZ, !P0 ;  /* 0x000000ff1f00720c */ /* 0x000fda0004701670 */
[----:B------:R-:W-:Y:S05]  /*18c0*/  @P0 BRA `(.L_x_32) ;  /* 0x0000000400300947 */ /* 0x000fea0003800000 */
[----:B------:R-:W0:Y:S01]  /*18d0*/  LDCU UR4, c[0x0][0x2f8] ;  /* 0x00005f00ff0477ac */ /* 0x000e220008000800 */
[----:B------:R-:W-:Y:S01]  /*18e0*/  BSSY.RECONVERGENT B8, `(.L_x_32) ;  /* 0x000004a000087945 */ /* 0x000fe20003800200 */
[----:B------:R-:W-:Y:S01]  /*18f0*/  CS2R R22, SRZ ;  /* 0x0000000000167805 */ /* 0x000fe2000001ff00 */
[----:B------:R-:W-:Y:S01]  /*1900*/  IMAD.MOV.U32 R28, RZ, RZ, RZ ;  /* 0x000000ffff1c7224 */ /* 0x000fe200078e00ff */
[----:B0-----:R-:W-:-:S07]  /*1910*/  IADD3 R24, PT, PT, R26, -UR4, RZ ;  /* 0x800000041a187c10 */ /* 0x001fce000fffe0ff */
.L_x_40:
[C---:B------:R-:W-:Y:S01]  /*1920*/  R2UR UR4, R36.reuse ;  /* 0x00000000240472ca */ /* 0x040fe200000e0000 */
[----:B-1----:R-:W-:Y:S01]  /*1930*/  IMAD.MOV.U32 R32, RZ, RZ, R16 ;  /* 0x000000ffff207224 */ /* 0x002fe200078e0010 */
[C---:B------:R-:W-:Y:S01]  /*1940*/  R2UR UR5, R37.reuse ;  /* 0x00000000250572ca */ /* 0x040fe200000e0000 */
[----:B------:R-:W-:Y:S01]  /*1950*/  IMAD.MOV.U32 R33, RZ, RZ, R17 ;  /* 0x000000ffff217224 */ /* 0x000fe200078e0011 */
[----:B------:R-:W-:Y:S01]  /*1960*/  R2UR UR6, R36 ;  /* 0x00000000240672ca */ /* 0x000fe200000e0000 */
[----:B0-2---:R-:W-:Y:S01]  /*1970*/  IMAD.MOV.U32 R4, RZ, RZ, R18 ;  /* 0x000000ffff047224 */ /* 0x005fe200078e0012 */
[----:B------:R-:W-:Y:S01]  /*1980*/  R2UR UR7, R37 ;  /* 0x00000000250772ca */ /* 0x000fe200000e0000 */
[----:B------:R-:W-:Y:S02]  /*1990*/  IMAD.MOV.U32 R5, RZ, RZ, R19 ;  /* 0x000000ffff057224 */ /* 0x000fe400078e0013 */
[----:B------:R-:W-:-:S04]  /*19a0*/  IMAD.WIDE R32, R28, 0x4, R32 ;  /* 0x000000041c207825 */ /* 0x000fc800078e0220 */
[----:B------:R-:W-:-:S05]  /*19b0*/  IMAD.WIDE R4, R23, 0x4, R4 ;  /* 0x0000000417047825 */ /* 0x000fca00078e0204 */
[----:B------:R-:W2:Y:S04]  /*19c0*/  LD.E R27, desc[UR4][R4.64] ;  /* 0x00000004041b7980 */ /* 0x000ea8000c101900 */
[----:B------:R-:W2:Y:S01]  /*19d0*/  LD.E R32, desc[UR6][R32.64] ;  /* 0x0000000620207980 */ /* 0x000ea2000c101900 */
[----:B------:R-:W-:Y:S01]  /*19e0*/  BSSY.RECONVERGENT B7, `(.L_x_33) ;  /* 0x0000032000077945 */ /* 0x000fe20003800200 */
[----:B--2---:R-:W-:-:S13]  /*19f0*/  ISETP.GT.AND P0, PT, R27, R32, PT ;  /* 0x000000201b00720c */ /* 0x004fda0003f04270 */
[----:B------:R-:W-:Y:S05]  /*1a00*/  @P0 BRA `(.L_x_34) ;  /* 0x0000000000600947 */ /* 0x000fea0003800000 */
[----:B------:R-:W-:Y:S01]  /*1a10*/  IMAD.SHL.U32 R0, R22, 0x400, RZ ;  /* 0x0000040016007824 */ /* 0x000fe200078e00ff */
[----:B------:R-:W-:Y:S04]  /*1a20*/  BSSY.RECONVERGENT B6, `(.L_x_35) ;  /* 0x000000f000067945 */ /* 0x000fe80003800200 */
[----:B------:R-:W-:-:S04]  /*1a30*/  LOP3.LUT R25, R0, 0xffc00, RZ, 0xc0, !PT ;  /* 0x000ffc0000197812 */ /* 0x000fc800078ec0ff */
[----:B------:R-:W-:-:S04]  /*1a40*/  LEA.HI R25, R22, R25, RZ, 0x16 ;  /* 0x0000001916197211 */ /* 0x000fc800078fb0ff */
        /* <DEDUP_REMOVED lines=12> */
.L_x_36:
[----:B------:R-:W-:Y:S05]  /*1b10*/  BSYNC.RECONVERGENT B6 ;  /* 0x0000000000067941 */ /* 0x000fea0003800200 */
.L_x_35:
[----:B------:R-:W0:Y:S01]  /*1b20*/  LDC.64 R4, c[0x0][0x380] ;  /* 0x0000e000ff047b82 */ /* 0x000e220000000a00 */
[----:B------:R-:W-:Y:S01]  /*1b30*/  R2UR UR4, R36 ;  /* 0x00000000240472ca */ /* 0x000fe200000e0000 */
[----:B------:R-:W-:Y:S01]  /*1b40*/  VIADD R23, R23, 0x1 ;  /* 0x0000000117177836 */ /* 0x000fe20000000000 */
[----:B------:R-:W-:Y:S01]  /*1b50*/  R2UR UR5, R37 ;  /* 0x00000000250572ca */ /* 0x000fe200000e0000 */
[----:B0-----:R-:W-:-:S12]  /*1b60*/  IMAD.WIDE.U32 R4, R25, 0x4, R4 ;  /* 0x0000000419047825 */ /* 0x001fd800078e0004 */
[----:B------:R0:W-:Y:S01]  /*1b70*/  STG.E desc[UR4][R4.64], R27 ;  /* 0x0000001b04007986 */ /* 0x0001e2000c101904 */
[----:B------:R-:W-:Y:S05]  /*1b80*/  BRA `(.L_x_37) ;  /* 0x00000000005c7947 */ /* 0x000fea0003800000 */
.L_x_34:
        /* <DEDUP_REMOVED lines=16> */
.L_x_39:
[----:B------:R-:W-:Y:S05]  /*1c90*/  BSYNC.RECONVERGENT B6 ;  /* 0x0000000000067941 */ /* 0x000fea0003800200 */
.L_x_38:
[----:B------:R-:W0:Y:S01]  /*1ca0*/  LDC.64 R4, c[0x0][0x380] ;  /* 0x0000e000ff047b82 */ /* 0x000e220000000a00 */
[----:B------:R-:W-:Y:S01]  /*1cb0*/  R2UR UR4, R36 ;  /* 0x00000000240472ca */ /* 0x000fe200000e0000 */
[----:B------:R-:W-:Y:S01]  /*1cc0*/  VIADD R28, R28, 0x1 ;  /* 0x000000011c1c7836 */ /* 0x000fe20000000000 */
[----:B------:R-:W-:Y:S01]  /*1cd0*/  R2UR UR5, R37 ;  /* 0x00000000250572ca */ /* 0x000fe200000e0000 */
[----:B0-----:R-:W-:-:S12]  /*1ce0*/  IMAD.WIDE.U32 R4, R30, 0x4, R4 ;  /* 0x000000041e047825 */ /* 0x001fd800078e0004 */
[----:B------:R1:W-:Y:S02]  /*1cf0*/  STG.E desc[UR4][R4.64], R32 ;  /* 0x0000002004007986 */ /* 0x0003e4000c101904 */
.L_x_37:
[----:B------:R-:W-:Y:S05]  /*1d00*/  BSYNC.RECONVERGENT B7 ;  /* 0x0000000000077941 */ /* 0x000fea0003800200 */
.L_x_33:
[----:B------:R-:W-:Y:S01]  /*1d10*/  VIADD R0, R31, 0xffffffff ;  /* 0xffffffff1f007836 */ /* 0x000fe20000000000 */
[----:B------:R-:W-:Y:S01]  /*1d20*/  ISETP.GE.AND P0, PT, R28, R29, PT ;  /* 0x0000001d1c00720c */ /* 0x000fe20003f06270 */
[----:B------:R-:W-:-:S03]  /*1d30*/  VIADD R22, R22, 0x1 ;  /* 0x0000000116167836 */ /* 0x000fc60000000000 */
[----:B------:R-:W-:-:S04]  /*1d40*/  LEA.HI R0, R0, R0, RZ, 0x1 ;  /* 0x0000000000007211 */ /* 0x000fc800078f08ff */
[----:B------:R-:W-:-:S04]  /*1d50*/  SHF.R.S32.HI R0, RZ, 0x1, R0 ;  /* 0x00000001ff007819 */ /* 0x000fc80000011400 */
[----:B------:R-:W-:-:S13]  /*1d60*/  ISETP.LE.AND P1, PT, R23, R0, PT ;  /* 0x000000001700720c */ /* 0x000fda0003f23270 */
[----:B------:R-:W-:Y:S05]  /*1d70*/  @!P0 BRA P1, `(.L_x_40) ;  /* 0xfffffff800e88947 */ /* 0x000fea000083ffff */
[----:B------:R-:W-:Y:S05]  /*1d80*/  BSYNC.RECONVERGENT B8 ;  /* 0x0000000000087941 */ /* 0x000fea0003800200 */
.L_x_32:
[----:B------:R-:W-:Y:S01]  /*1d90*/  VIADD R0, R31, 0xffffffff ;  /* 0xffffffff1f007836 */ /* 0x000fe20000000000 */
[----:B------:R-:W-:Y:S01]  /*1da0*/  BSSY.RECONVERGENT B8, `(.L_x_41) ;  /* 0x00000cc000087945 */ /* 0x000fe20003800200 */
[----:B0-----:R-:W-:-:S03]  /*1db0*/  MOV R25, R22 ;  /* 0x0000001600197202 */ /* 0x001fc60000000f00 */
[----:B------:R-:W-:-:S04]  /*1dc0*/  LEA.HI R0, R0, R0, RZ, 0x1 ;  /* 0x0000000000007211 */ /* 0x000fc800078f08ff */
[----:B------:R-:W-:-:S04]  /*1dd0*/  SHF.R.S32.HI R0, RZ, 0x1, R0 ;  /* 0x00000001ff007819 */ /* 0x000fc80000011400 */
[----:B------:R-:W-:-:S13]  /*1de0*/  ISETP.GE.AND P0, PT, R0, R23, PT ;  /* 0x000000170000720c */ /* 0x000fda0003f06270 */
[----:B------:R-:W-:Y:S05]  /*1df0*/  @!P0 BRA `(.L_x_42) ;  /* 0x0000000c00188947 */ /* 0x000fea0003800000 */
[----:B------:R-:W-:Y:S01]  /*1e00*/  VIADD R0, R0, 0x1 ;  /* 0x0000000100007836 */ /* 0x000fe20000000000 */
[----:B------:R-:W-:Y:S01]  /*1e10*/  BSSY.RECONVERGENT B7, `(.L_x_43) ;  /* 0x000002f000077945 */ /* 0x000fe20003800200 */
[----:B------:R-:W-:Y:S02]  /*1e20*/  IMAD.MOV.U32 R25, RZ, RZ, R22 ;  /* 0x000000ffff197224 */ /* 0x000fe400078e0016 */
[--C-:B------:R-:W-:Y:S02]  /*1e30*/  IMAD.IADD R0, R0, 0x1, -R23.reuse ;  /* 0x0000000100007824 */ /* 0x100fe400078e0a17 */
[----:B------:R-:W-:-:S03]  /*1e40*/  IMAD.MOV.U32 R33, RZ, RZ, R23 ;  /* 0x000000ffff217224 */ /* 0x000fc600078e0017 */
[----:B------:R-:W-:-:S13]  /*1e50*/  LOP3.LUT P0, R0, R0, 0x3, RZ, 0xc0, !PT ;  /* 0x0000000300007812 */ /* 0x000fda000780c0ff */
[----:B------:R-:W-:Y:S05]  /*1e60*/  @!P0 BRA `(.L_x_44) ;  /* 0x0000000000a48947 */ /* 0x000fea0003800000 */
[----:B------:R-:W-:Y:S02]  /*1e70*/  IMAD.MOV R27, RZ, RZ, -R0 ;  /* 0x000000ffff1b7224 */ /* 0x000fe400078e0a00 */
[----:B------:R-:W-:Y:S02]  /*1e80*/  IMAD.MOV.U32 R25, RZ, RZ, R22 ;  /* 0x000000ffff197224 */ /* 0x000fe400078e0016 */
[----:B------:R-:W-:-:S07]  /*1e90*/  IMAD.MOV.U32 R33, RZ, RZ, R23 ;  /* 0x000000ffff217224 */ /* 0x000fce00078e0017 */
.L_x_47:
[----:B------:R-:W-:Y:S01]  /*1ea0*/  IMAD.SHL.U32 R0, R25, 0x400, RZ ;  /* 0x0000040019007824 */ /* 0x000fe200078e00ff */
[----:B------:R-:W-:Y:S01]  /*1eb0*/  R2UR UR4, R36 ;  /* 0x00000000240472ca */ /* 0x000fe200000e0000 */
[----:B012---:R-:W-:Y:S01]  /*1ec0*/  IMAD.MOV.U32 R4, RZ, RZ, R18 ;  /* 0x000000ffff047224 */ /* 0x007fe200078e0012 */
[----:B------:R-:W-:Y:S01]  /*1ed0*/  R2UR UR5, R37 ;  /* 0x00000000250572ca */ /* 0x000fe200000e0000 */
[----:B------:R-:W-:Y:S01]  /*1ee0*/  IMAD.MOV.U32 R5, RZ, RZ, R19 ;  /* 0x000000ffff057224 */ /* 0x000fe200078e0013 */
[----:B------:R-:W-:Y:S01]  /*1ef0*/  LOP3.LUT R0, R0, 0xffc00, RZ, 0xc0, !PT ;  /* 0x000ffc0000007812 */ /* 0x000fe200078ec0ff */
[----:B------:R-:W-:Y:S02]  /*1f00*/  VIADD R27, R27, 0x1 ;  /* 0x000000011b1b7836 */ /* 0x000fe40000000000 */
[----:B------:R-:W-:Y:S01]  /*1f10*/  IMAD.WIDE R4, R33, 0x4, R4 ;  /* 0x0000000421047825 */ /* 0x000fe200078e0204 */
[----:B------:R-:W-:-:S04]  /*1f20*/  LEA.HI R0, R25, R0, RZ, 0x16 ;  /* 0x0000000019007211 */ /* 0x000fc800078fb0ff */
[----:B------:R-:W-:Y:S01]  /*1f30*/  ISETP.GE.U32.AND P0, PT, R0, 0x100000, PT ;  /* 0x001000000000780c */ /* 0x000fe20003f06070 */
[----:B------:R-:W-:Y:S01]  /*1f40*/  BSSY.RECONVERGENT B6, `(.L_x_45) ;  /* 0x000000f000067945 */ /* 0x000fe20003800200 */
[----:B------:R-:W-:Y:S01]  /*1f50*/  ISETP.NE.AND P1, PT, R27, RZ, PT ;  /* 0x000000ff1b00720c */ /* 0x000fe20003f25270 */
[----:B------:R0:W5:Y:S03]  /*1f60*/  LD.E R24, desc[UR4][R4.64] ;  /* 0x0000000404187980 */ /* 0x000166000c101900 */
[----:B------:R-:W-:-:S07]  /*1f70*/  P2R R30, PR, RZ, 0x2 ;  /* 0x00000002ff1e7803 */ /* 0x000fce0000000000 */
[----:B0-----:R-:W-:Y:S05]  /*1f80*/  @!P0 BRA `(.L_x_46) ;  /* 0x0000000000288947 */ /* 0x001fea0003800000 */
        /* <DEDUP_REMOVED lines=9> */
[----:B--2--5:R-:W-:Y:S05]  /*2020*/  CALL.ABS.NOINC R8 ;  /* 0x0000000008007343 */ /* 0x024fea0003c00000 */
.L_x_46:
[----:B------:R-:W-:Y:S05]  /*2030*/  BSYNC.RECONVERGENT B6 ;  /* 0x0000000000067941 */ /* 0x000fea0003800200 */
.L_x_45:
[----:B------:R-:W0:Y:S01]  /*2040*/  LDC.64 R4, c[0x0][0x380] ;  /* 0x0000e000ff047b82 */ /* 0x000e220000000a00 */
[----:B------:R-:W-:Y:S01]  /*2050*/  IMAD.SHL.U32 R0, R25, 0x400, RZ ;  /* 0x0000040019007824 */ /* 0x000fe200078e00ff */
[----:B------:R-:W-:Y:S01]  /*2060*/  R2UR UR4, R36 ;  /* 0x00000000240472ca */ /* 0x000fe200000e0000 */
[----:B------:R-:W-:Y:S01]  /*2070*/  VIADD R33, R33, 0x1 ;  /* 0x0000000121217836 */ /* 0x000fe20000000000 */
[----:B------:R-:W-:Y:S02]  /*2080*/  R2UR UR5, R37 ;  /* 0x00000000250572ca */ /* 0x000fe400000e0000 */
[----:B------:R-:W-:Y:S02]  /*2090*/  LOP3.LUT R0, R0, 0xffc00, RZ, 0xc0, !PT ;  /* 0x000ffc0000007812 */ /* 0x000fe400078ec0ff */
[----:B------:R-:W-:Y:S02]  /*20a0*/  ISETP.NE.AND P6, PT, R30, RZ, PT ;  /* 0x000000ff1e00720c */ /* 0x000fe40003fc5270 */
[C---:B------:R-:W-:Y:S01]  /*20b0*/  LEA.HI R3, R25.reuse, R0, RZ, 0x16 ;  /* 0x0000000019037211 */ /* 0x040fe200078fb0ff */
[----:B------:R-:W-:-:S04]  /*20c0*/  VIADD R25, R25, 0x1 ;  /* 0x0000000119197836 */ /* 0x000fc80000000000 */
[----:B0-----:R-:W-:-:S05]  /*20d0*/  IMAD.WIDE.U32 R4, R3, 0x4, R4 ;  /* 0x0000000403047825 */ /* 0x001fca00078e0004 */
[----:B-----5:R0:W-:Y:S01]  /*20e0*/  STG.E desc[UR4][R4.64], R24 ;  /* 0x0000001804007986 */ /* 0x0201e2000c101904 */
[----:B------:R-:W-:Y:S05]  /*20f0*/  @P6 BRA `(.L_x_47) ;  /* 0xfffffffc00686947 */ /* 0x000fea000383ffff */
.L_x_44:
[----:B------:R-:W-:Y:S05]  /*2100*/  BSYNC.RECONVERGENT B7 ;  /* 0x0000000000077941 */ /* 0x000fea0003800200 */
.L_x_43:
[----:B------:R-:W-:-:S05]  /*2110*/  VIADD R0, R31, 0xffffffff ;  /* 0xffffffff1f007836 */ /* 0x000fca0000000000 */
[----:B------:R-:W-:-:S04]  /*2120*/  LEA.HI R0, R0, R0, RZ, 0x1 ;  /* 0x0000000000007211 */ /* 0x000fc800078f08ff */
[----:B------:R-:W-:-:S04]  /*2130*/  SHF.R.S32.HI R0, RZ, 0x1, R0 ;  /* 0x00000001ff007819 */ /* 0x000fc80000011400 */
[----:B--2---:R-:W-:-:S04]  /*2140*/  IADD3 R3, PT, PT, R0, -R23, RZ ;  /* 0x8000001700037210 */ /* 0x004fc80007ffe0ff */
[----:B------:R-:W-:-:S13]  /*2150*/  ISETP.GE.U32.AND P0, PT, R3, 0x3, PT ;  /* 0x000000030300780c */ /* 0x000fda0003f06070 */
[----:B------:R-:W-:Y:S05]  /*2160*/  @!P0 BRA `(.L_x_42) ;  /* 0x00000008003c8947 */ /* 0x000fea0003800000 */
[----:B------:R-:W-:Y:S01]  /*2170*/  VIADD R3, R0, 0x1 ;  /* 0x0000000100037836 */ /* 0x000fe20000000000 */
[----:B------:R-:W-:Y:S01]  /*2180*/  IADD3 RZ, P0, PT, R18, 0x8, RZ ;  /* 0x0000000812ff7810 */ /* 0x000fe20007f1e0ff */
[----:B------:R-:W-:Y:S01]  /*2190*/  VIADD R30, R25, 0x1 ;  /* 0x00000001191e7836 */ /* 0x000fe20000000000 */
[----:B------:R-:W-:Y:S02]  /*21a0*/  IADD3 R27, PT, PT, -R22, R25, R23 ;  /* 0x00000019161b7210 */ /* 0x000fe40007ffe117 */
[----:B------:R-:W-:Y:S01]  /*21b0*/  IADD3 R25, PT, PT, -R23, R3, R22 ;  /* 0x0000000317197210 */ /* 0x000fe20007ffe116 */
[----:B------:R-:W-:Y:S02]  /*21c0*/  IMAD.X R23, RZ, RZ, R19, P0 ;  /* 0x000000ffff177224 */ /* 0x000fe400000e0613 */
[----:B------:R-:W-:-:S07]  /*21d0*/  IMAD.IADD R27, R27, 0x1, -R0 ;  /* 0x000000011b1b7824 */ /* 0x000fce00078e0a00 */
.L_x_56:
[----:B------:R-:W-:Y:S01]  /*21e0*/  VIADD R0, R30, 0xffffffff ;  /* 0xffffffff1e007836 */ /* 0x000fe20000000000 */
[----:B------:R-:W-:Y:S01]  /*21f0*/  R2UR UR4, R36 ;  /* 0x00000000240472ca */ /* 0x000fe200000e0000 */
[----:B------:R-:W-:Y:S01]  /*2200*/  VIADD R22, R18, 0x8 ;  /* 0x0000000812167836 */ /* 0x000fe20000000000 */
[----:B------:R-:W-:Y:S01]  /*2210*/  R2UR UR5, R37 ;  /* 0x00000000250572ca */ /* 0x000fe200000e0000 */
[----:B------:R-:W-:Y:S02]  /*2220*/  IMAD.SHL.U32 R3, R0, 0x400, RZ ;  /* 0x0000040000037824 */ /* 0x000fe400078e00ff */
[----:B------:R-:W-:-:S03]  /*2230*/  IMAD.WIDE R34, R33, 0x4, R22 ;  /* 0x0000000421227825 */ /* 0x000fc600078e0216 */
[----:B------:R-:W-:-:S04]  /*2240*/  LOP3.LUT R3, R3, 0xffc00, RZ, 0xc0, !PT ;  /* 0x000ffc0003037812 */ /* 0x000fc800078ec0ff */
[----:B------:R-:W-:Y:S01]  /*2250*/  LEA.HI R0, R0, R3, RZ, 0x16 ;  /* 0x0000000300007211 */ /* 0x000fe200078fb0ff */
[----:B------:R-:W-:Y:S01]  /*2260*/  VIADD R27, R27, 0x4 ;  /* 0x000000041b1b7836 */ /* 0x000fe20000000000 */
[----:B------:R-:W-:Y:S01]  /*2270*/  BSSY.RECONVERGENT B6, `(.L_x_48) ;  /* 0x0000010000067945 */ /* 0x000fe20003800200 */
[----:B------:R2:W5:Y:S01]  /*2280*/  LD.E R34, desc[UR4][R34.64+-0x8] ;  /* 0xfffff80422227980 */ /* 0x000562000c101900 */
[----:B------:R-:W-:Y:S02]  /*2290*/  ISETP.GE.U32.AND P0, PT, R0, 0x100000, PT ;  /* 0x001000000000780c */ /* 0x000fe40003f06070 */
[----:B------:R-:W-:-:S04]  /*22a0*/  ISETP.NE.AND P1, PT, R27, 0x1, PT ;  /* 0x000000011b00780c */ /* 0x000fc80003f25270 */
[----:B-1----:R-:W-:-:S07]  /*22b0*/  P2R R32, PR, RZ, 0x2 ;  /* 0x00000002ff207803 */ /* 0x002fce0000000000 */
[----:B--23--:R-:W-:Y:S05]  /*22c0*/  @!P0 BRA `(.L_x_49) ;  /* 0x0000000000288947 */ /* 0x00cfea0003800000 */
[----:B------:R-:W-:Y:S01]  /*22d0*/  MOV R8, 0x0 ;  /* 0x0000000000087802 */ /* 0x000fe20000000f00 */
[----:B------:R1:W-:Y:S01]  /*22e0*/  STL [R1], R0 ;  /* 0x0000000001007387 */ /* 0x0003e20000100800 */
[----:B------:R-:W0:Y:S01]  /*22f0*/  LDCU.64 UR4, c[0x4][0x18] ;  /* 0x01000300ff0477ac */ /* 0x000e220008000a00 */
[----:B------:R-:W-:Y:S02]  /*2300*/  IMAD.MOV.U32 R6, RZ, RZ, R26 ;  /* 0x000000ffff067224 */ /* 0x000fe400078e001a */
[----:B------:R-:W-:Y:S01]  /*2310*/  IMAD.MOV.U32 R7, RZ, RZ, R2 ;  /* 0x000000ffff077224 */ /* 0x000fe200078e0002 */
[----:B------:R-:W2:Y:S01]  /*2320*/  LDC.64 R8, c[0x4][R8] ;  /* 0x0100000008087b82 */ /* 0x000ea20000000a00 */
[----:B0-----:R-:W-:Y:S02]  /*2330*/  IMAD.U32 R4, RZ, RZ, UR4 ;  /* 0x00000004ff047e24 */ /* 0x001fe4000f8e00ff */
[----:B-1----:R-:W-:-:S07]  /*2340*/  IMAD.U32 R5, RZ, RZ, UR5 ;  /* 0x00000005ff057e24 */ /* 0x002fce000f8e00ff */
[----:B------:R-:W-:-:S07]  /*2350*/  LEPC R20, `(.L_x_49) ;  /* 0x000000001014794e */ /* 0x000fce0000000000 */
[----:B--2--5:R-:W-:Y:S05]  /*2360*/  CALL.ABS.NOINC R8 ;  /* 0x0000000008007343 */ /* 0x024fea0003c00000 */
.L_x_49:
[----:B------:R-:W-:Y:S05]  /*2370*/  BSYNC.RECONVERGENT B6 ;  /* 0x0000000000067941 */ /* 0x000fea0003800200 */
.L_x_48:
[----:B0-----:R-:W0:Y:S01]  /*2380*/  LDC.64 R4, c[0x0][0x380] ;  /* 0x0000e000ff047b82 */ /* 0x001e220000000a00 */
[----:B------:R-:W-:Y:S01]  /*2390*/  VIADD R0, R30, 0xffffffff ;  /* 0xffffffff1e007836 */ /* 0x000fe20000000000 */
[----:B------:R-:W-:Y:S01]  /*23a0*/  R2UR UR4, R36 ;  /* 0x00000000240472ca */ /* 0x000fe200000e0000 */
[----:B------:R-:W-:Y:S01]  /*23b0*/  VIADD R6, R18, 0x8 ;  /* 0x0000000812067836 */ /* 0x000fe20000000000 */
[C---:B------:R-:W-:Y:S01]  /*23c0*/  R2UR UR5, R37.reuse ;  /* 0x00000000250572ca */ /* 0x040fe200000e0000 */
[----:B------:R-:W-:Y:S01]  /*23d0*/  IMAD.SHL.U32 R3, R0, 0x400, RZ ;  /* 0x0000040000037824 */ /* 0x000fe200078e00ff */
[----:B------:R-:W-:Y:S01]  /*23e0*/  R2UR UR6, R36 ;  /* 0x00000000240672ca */ /* 0x000fe200000e0000 */
[----:B------:R-:W-:Y:S01]  /*23f0*/  IMAD.MOV.U32 R7, RZ, RZ, R23 ;  /* 0x000000ffff077224 */ /* 0x000fe200078e0017 */
[----:B------:R-:W-:Y:S02]  /*2400*/  R2UR UR7, R37 ;  /* 0x00000000250772ca */ /* 0x000fe400000e0000 */
[----:B------:R-:W-:Y:S01]  /*2410*/  LOP3.LUT R3, R3, 0xffc00, RZ, 0xc0, !PT ;  /* 0x000ffc0003037812 */ /* 0x000fe200078ec0ff */
[----:B------:R-:W-:-:S03]  /*2420*/  IMAD.WIDE R6, R33, 0x4, R6 ;  /* 0x0000000421067825 */ /* 0x000fc600078e0206 */
[----:B------:R-:W-:Y:S01]  /*2430*/  LEA.HI R3, R0, R3, RZ, 0x16 ;  /* 0x0000000300037211 */ /* 0x000fe200078fb0ff */
[----:B------:R-:W-:-:S04]  /*2440*/  IMAD.SHL.U32 R0, R30, 0x400, RZ ;  /* 0x000004001e007824 */ /* 0x000fc800078e00ff */
[----:B0-----:R-:W-:Y:S01]  /*2450*/  IMAD.WIDE.U32 R4, R3, 0x4, R4 ;  /* 0x0000000403047825 */ /* 0x001fe200078e0004 */
[----:B------:R-:W-:-:S04]  /*2460*/  LOP3.LUT R3, R0, 0xffc00, RZ, 0xc0, !PT ;  /* 0x000ffc0000037812 */ /* 0x000fc800078ec0ff */
[----:B------:R-:W-:Y:S01]  /*2470*/  LEA.HI R0, R30, R3, RZ, 0x16 ;  /* 0x000000031e007211 */ /* 0x000fe200078fb0ff */
[----:B-----5:R0:W-:Y:S03]  /*2480*/  STG.E desc[UR4][R4.64], R34 ;  /* 0x0000002204007986 */ /* 0x0201e6000c101904 */
[----:B------:R-:W-:Y:S01]  /*2490*/  ISETP.GE.U32.AND P0, PT, R0, 0x100000, PT ;  /* 0x001000000000780c */ /* 0x000fe20003f06070 */
[----:B------:R0:W5:Y:S01]  /*24a0*/  LD.E R24, desc[UR6][R6.64+-0x4] ;  /* 0xfffffc0606187980 */ /* 0x000162000c101900 */
[----:B------:R-:W-:Y:S11]  /*24b0*/  BSSY.RECONVERGENT B6, `(.L_x_50) ;  /* 0x000000c000067945 */ /* 0x000ff60003800200 */
[----:B0-----:R-:W-:Y:S05]  /*24c0*/  @!P0 BRA `(.L_x_51) ;  /* 0x0000000000288947 */ /* 0x001fea0003800000 */
[----:B------:R-:W-:Y:S01]  /*24d0*/  MOV R8, 0x0 ;  /* 0x0000000000087802 */ /* 0x000fe20000000f00 */
[----:B------:R0:W-:Y:S01]  /*24e0*/  STL [R1], R0 ;  /* 0x0000000001007387 */ /* 0x0001e20000100800 */
[----:B------:R-:W1:Y:S01]  /*24f0*/  LDCU.64 UR4, c[0x4][0x18] ;  /* 0x01000300ff0477ac */ /* 0x000e620008000a00 */
[----:B------:R-:W-:Y:S01]  /*2500*/  MOV R6, R26 ;  /* 0x0000001a00067202 */ /* 0x000fe20000000f00 */
[----:B------:R-:W-:Y:S02]  /*2510*/  IMAD.MOV.U32 R7, RZ, RZ, R2 ;  /* 0x000000ffff077224 */ /* 0x000fe400078e0002 */
[----:B------:R-:W2:Y:S01]  /*2520*/  LDC.64 R8, c[0x4][R8] ;  /* 0x0100000008087b82 */ /* 0x000ea20000000a00 */
[----:B-1----:R-:W-:Y:S02]  /*2530*/  IMAD.U32 R4, RZ, RZ, UR4 ;  /* 0x00000004ff047e24 */ /* 0x002fe4000f8e00ff */
[----:B0-----:R-:W-:-:S07]  /*2540*/  IMAD.U32 R5, RZ, RZ, UR5 ;  /* 0x00000005ff057e24 */ /* 0x001fce000f8e00ff */
[----:B------:R-:W-:-:S07]  /*2550*/  LEPC R20, `(.L_x_51) ;  /* 0x000000001014794e */ /* 0x000fce0000000000 */
[----:B--2--5:R-:W-:Y:S05]  /*2560*/  CALL.ABS.NOINC R8 ;  /* 0x0000000008007343 */ /* 0x024fea0003c00000 */
.L_x_51:
[----:B------:R-:W-:Y:S05]  /*2570*/  BSYNC.RECONVERGENT B6 ;  /* 0x0000000000067941 */ /* 0x000fea0003800200 */
.L_x_50:
[----:B------:R-:W0:Y:S01]  /*2580*/  LDC.64 R4, c[0x0][0x380] ;  /* 0x0000e000ff047b82 */ /* 0x000e220000000a00 */
[----:B------:R-:W-:Y:S01]  /*2590*/  IMAD.SHL.U32 R0, R30, 0x400, RZ ;  /* 0x000004001e007824 */ /* 0x000fe200078e00ff */
[----:B------:R-:W-:Y:S01]  /*25a0*/  R2UR UR4, R36 ;  /* 0x00000000240472ca */ /* 0x000fe200000e0000 */
[----:B------:R-:W-:Y:S01]  /*25b0*/  VIADD R6, R18, 0x8 ;  /* 0x0000000812067836 */ /* 0x000fe20000000000 */
[----:B------:R-:W-:Y:S01]  /*25c0*/  R2UR UR5, R37 ;  /* 0x00000000250572ca */ /* 0x000fe200000e0000 */
[----:B------:R-:W-:Y:S01]  /*25d0*/  IMAD.MOV.U32 R7, RZ, RZ, R23 ;  /* 0x000000ffff077224 */ /* 0x000fe200078e0017 */
[----:B------:R-:W-:Y:S01]  /*25e0*/  LOP3.LUT R3, R0, 0xffc00, RZ, 0xc0, !PT ;  /* 0x000ffc0000037812 */ /* 0x000fe200078ec0ff */
[----:B------:R-:W-:Y:S01]  /*25f0*/  VIADD R0, R30, 0x1 ;  /* 0x000000011e007836 */ /* 0x000fe20000000000 */
[----:B------:R-:W-:Y:S01]  /*2600*/  R2UR UR6, R36 ;  /* 0x00000000240672ca */ /* 0x000fe200000e0000 */
[----:B------:R-:W-:Y:S01]  /*2610*/  IMAD.WIDE R34, R33, 0x4, R6 ;  /* 0x0000000421227825 */ /* 0x000fe200078e0206 */
[----:B------:R-:W-:-:S02]  /*2620*/  LEA.HI R3, R30, R3, RZ, 0x16 ;  /* 0x000000031e037211 */ /* 0x000fc400078fb0ff */
[----:B------:R-:W-:-:S03]  /*2630*/  R2UR UR7, R37 ;  /* 0x00000000250772ca */ /* 0x000fc600000e0000 */
[----:B0-----:R-:W-:-:S04]  /*2640*/  IMAD.WIDE.U32 R4, R3, 0x4, R4 ;  /* 0x0000000403047825 */ /* 0x001fc800078e0004 */
[C---:B------:R-:W-:Y:S01]  /*2650*/  IMAD.SHL.U32 R3, R0.reuse, 0x400, RZ ;  /* 0x0000040000037824 */ /* 0x040fe200078e00ff */
[----:B-----5:R0:W-:Y:S04]  /*2660*/  STG.E desc[UR4][R4.64], R24 ;  /* 0x0000001804007986 */ /* 0x0201e8000c101904 */
[----:B------:R-:W-:Y:S01]  /*2670*/  LOP3.LUT R3, R3, 0xffc00, RZ, 0xc0, !PT ;  /* 0x000ffc0003037812 */ /* 0x000fe200078ec0ff */
[----:B------:R0:W5:Y:S01]  /*2680*/  LD.E R34, desc[UR6][R34.64] ;  /* 0x0000000622227980 */ /* 0x000162000c101900 */
[----:B------:R-:W-:Y:S02]  /*2690*/  BSSY.RECONVERGENT B6, `(.L_x_52) ;  /* 0x000000e000067945 */ /* 0x000fe40003800200 */
[----:B------:R-:W-:-:S04]  /*26a0*/  LEA.HI R0, R0, R3, RZ, 0x16 ;  /* 0x0000000300007211 */ /* 0x000fc800078fb0ff */
[----:B------:R-:W-:-:S13]  /*26b0*/  ISETP.GE.U32.AND P0, PT, R0, 0x100000, PT ;  /* 0x001000000000780c */ /* 0x000fda0003f06070 */
        /* <DEDUP_REMOVED lines=11> */
.L_x_53:
[----:B------:R-:W-:Y:S05]  /*2770*/  BSYNC.RECONVERGENT B6 ;  /* 0x0000000000067941 */ /* 0x000fea0003800200 */
.L_x_52:
[----:B------:R-:W0:Y:S01]  /*2780*/  LDC.64 R4, c[0x0][0x380] ;  /* 0x0000e000ff047b82 */ /* 0x000e220000000a00 */
        /* <DEDUP_REMOVED lines=11> */
[----:B------:R-:W-:-:S04]  /*2840*/  VIADD R0, R30, 0x2 ;  /* 0x000000021e007836 */ /* 0x000fc80000000000 */
        /* <DEDUP_REMOVED lines=12> */
[----:B------:R-:W-:Y:S01]  /*2910*/  IMAD.MOV.U32 R6, RZ, RZ, R26 ;  /* 0x000000ffff067224 */ /* 0x000fe200078e001a */
[----:B------:R-:W-:Y:S02]  /*2920*/  MOV R7, R2 ;  /* 0x0000000200077202 */ /* 0x000fe40000000f00 */
[----:B------:R-:W2:Y:S01]  /*2930*/  LDC.64 R8, c[0x4][R8] ;  /* 0x0100000008087b82 */ /* 0x000ea20000000a00 */
[----:B-1----:R-:W-:Y:S02]  /*2940*/  IMAD.U32 R4, RZ, RZ, UR4 ;  /* 0x00000004ff047e24 */ /* 0x002fe4000f8e00ff */
[----:B0-----:R-:W-:-:S07]  /*2950*/  IMAD.U32 R5, RZ, RZ, UR5 ;  /* 0x00000005ff057e24 */ /* 0x001fce000f8e00ff */
[----:B------:R-:W-:-:S07]  /*2960*/  LEPC R20, `(.L_x_55) ;  /* 0x000000001014794e */ /* 0x000fce0000000000 */
[----:B--2--5:R-:W-:Y:S05]  /*2970*/  CALL.ABS.NOINC R8 ;  /* 0x0000000008007343 */ /* 0x024fea0003c00000 */
.L_x_55:
[----:B------:R-:W-:Y:S05]  /*2980*/  BSYNC.RECONVERGENT B6 ;  /* 0x0000000000067941 */ /* 0x000fea0003800200 */
.L_x_54:
[----:B------:R-:W0:Y:S01]  /*2990*/  LDC.64 R4, c[0x0][0x380] ;  /* 0x0000e000ff047b82 */ /* 0x000e220000000a00 */
[----:B------:R-:W-:Y:S01]  /*29a0*/  VIADD R0, R30, 0x2 ;  /* 0x000000021e007836 */ /* 0x000fe20000000000 */
[----:B------:R-:W-:Y:S01]  /*29b0*/  R2UR UR4, R36 ;  /* 0x00000000240472ca */ /* 0x000fe200000e0000 */
[----:B------:R-:W-:Y:S01]  /*29c0*/  VIADD R33, R33, 0x4 ;  /* 0x0000000421217836 */ /* 0x000fe20000000000 */
[----:B------:R-:W-:Y:S01]  /*29d0*/  R2UR UR5, R37 ;  /* 0x00000000250572ca */ /* 0x000fe200000e0000 */
[----:B------:R-:W-:Y:S01]  /*29e0*/  IMAD.SHL.U32 R3, R0, 0x400, RZ ;  /* 0x0000040000037824 */ /* 0x000fe200078e00ff */
[----:B------:R-:W-:Y:S01]  /*29f0*/  ISETP.NE.AND P6, PT, R32, RZ, PT ;  /* 0x000000ff2000720c */ /* 0x000fe20003fc5270 */
[----:B------:R-:W-:-:S03]  /*2a00*/  VIADD R30, R30, 0x4 ;  /* 0x000000041e1e7836 */ /* 0x000fc60000000000 */
[----:B------:R-:W-:-:S04]  /*2a10*/  LOP3.LUT R3, R3, 0xffc00, RZ, 0xc0, !PT ;  /* 0x000ffc0003037812 */ /* 0x000fc800078ec0ff */
[----:B------:R-:W-:-:S05]  /*2a20*/  LEA.HI R3, R0, R3, RZ, 0x16 ;  /* 0x0000000300037211 */ /* 0x000fca00078fb0ff */
[----:B0-----:R-:W-:-:S05]  /*2a30*/  IMAD.WIDE.U32 R4, R3, 0x4, R4 ;  /* 0x0000000403047825 */ /* 0x001fca00078e0004 */
[----:B-----5:R3:W-:Y:S01]  /*2a40*/  STG.E desc[UR4][R4.64], R24 ;  /* 0x0000001804007986 */ /* 0x0207e2000c101904 */
[----:B------:R-:W-:Y:S05]  /*2a50*/  @P6 BRA `(.L_x_56) ;  /* 0xfffffff400e06947 */ /* 0x000fea000383ffff */
.L_x_42:
[----:B------:R-:W-:Y:S05]  /*2a60*/  BSYNC.RECONVERGENT B8 ;  /* 0x0000000000087941 */ /* 0x000fea0003800200 */
.L_x_41:
[----:B------:R-:W-:Y:S01]  /*2a70*/  ISETP.GE.AND P0, PT, R28, R29, PT ;  /* 0x0000001d1c00720c */ /* 0x000fe20003f06270 */
[----:B------:R-:W-:-:S12]  /*2a80*/  BSSY.RECONVERGENT B8, `(.L_x_57) ;  /* 0x00000a4000087945 */ /* 0x000fd80003800200 */
[----:B------:R-:W-:Y:S05]  /*2a90*/  @P0 BRA `(.L_x_58) ;  /* 0x0000000800880947 */ /* 0x000fea0003800000 */
[----:B------:R-:W-:Y:S01]  /*2aa0*/  VIADD R0, R31, 0xffffffff ;  /* 0xffffffff1f007836 */ /* 0x000fe20000000000 */
[----:B------:R-:W4:Y:S01]  /*2ab0*/  LDCU UR4, c[0x0][0x2f8] ;  /* 0x00005f00ff0477ac */ /* 0x000f220008000800 */
[----:B------:R-:W-:Y:S03]  /*2ac0*/  BSSY.RECONVERGENT B7, `(.L_x_59) ;  /* 0x000002e000077945 */ /* 0x000fe60003800200 */
[----:B--2---:R-:W-:Y:S02]  /*2ad0*/  LEA.HI R3, R0, R0, RZ, 0x1 ;  /* 0x0000000000037211 */ /* 0x004fe400078f08ff */
[----:B------:R-:W-:Y:S02]  /*2ae0*/  LOP3.LUT R0, RZ, R28, RZ, 0x33, !PT ;  /* 0x0000001cff007212 */ /* 0x000fe400078e33ff */
[----:B------:R-:W-:-:S04]  /*2af0*/  SHF.R.S32.HI R3, RZ, 0x1, R3 ;  /* 0x00000001ff037819 */ /* 0x000fc80000011403 */
[----:B------:R-:W-:Y:S02]  /*2b00*/  IADD3 R0, PT, PT, -R3, R31, R0 ;  /* 0x0000001f03007210 */ /* 0x000fe40007ffe100 */
[----:B------:R-:W-:Y:S02]  /*2b10*/  IADD3 R27, PT, PT, R31, -R28, -R3 ;  /* 0x8000001c1f1b7210 */ /* 0x000fe40007ffe803 */
[----:B------:R-:W-:Y:S01]  /*2b20*/  LOP3.LUT P0, R0, R0, 0x3, RZ, 0xc0, !PT ;  /* 0x0000000300007812 */ /* 0x000fe2000780c0ff */
[----:B----4-:R-:W-:Y:S02]  /*2b30*/  VIADD R30, R26, -UR4 ;  /* 0x800000041a1e7c36 */ /* 0x010fe40008000000 */
[----:B------:R-:W-:-:S10]  /*2b40*/  VIADD R27, R27, 0xfffffffe ;  /* 0xfffffffe1b1b7836 */ /* 0x000fd40000000000 */
[----:B------:R-:W-:Y:S05]  /*2b50*/  @!P0 BRA `(.L_x_60) ;  /* 0x0000000000908947 */ /* 0x000fea0003800000 */
[----:B0--3--:R-:W-:-:S07]  /*2b60*/  IMAD.MOV R24, RZ, RZ, -R0 ;  /* 0x000000ffff187224 */ /* 0x009fce00078e0a00 */
.L_x_63:
[----:B------:R-:W-:Y:S01]  /*2b70*/  IMAD.SHL.U32 R0, R25, 0x400, RZ ;  /* 0x0000040019007824 */ /* 0x000fe200078e00ff */
[----:B------:R-:W-:Y:S01]  /*2b80*/  R2UR UR4, R36 ;  /* 0x00000000240472ca */ /* 0x000fe200000e0000 */
[----:B-12---:R-:W-:Y:S01]  /*2b90*/  IMAD.MOV.U32 R4, RZ, RZ, R16 ;  /* 0x000000ffff047224 */ /* 0x006fe200078e0010 */
        /* <DEDUP_REMOVED lines=22> */
.L_x_62:
[----:B------:R-:W-:Y:S05]  /*2d00*/  BSYNC.RECONVERGENT B6 ;  /* 0x0000000000067941 */ /* 0x000fea0003800200 */
.L_x_61:
[----:B------:R-:W0:Y:S01]  /*2d10*/  LDC.64 R4, c[0x0][0x380] ;  /* 0x0000e000ff047b82 */ /* 0x000e220000000a00 */
[----:B------:R-:W-:Y:S01]  /*2d20*/  R2UR UR4, R36 ;  /* 0x00000000240472ca */ /* 0x000fe200000e0000 */
[----:B------:R-:W-:Y:S01]  /*2d30*/  VIADD R25, R25, 0x1 ;  /* 0x0000000119197836 */ /* 0x000fe20000000000 */
[----:B------:R-:W-:Y:S01]  /*2d40*/  R2UR UR5, R37 ;  /* 0x00000000250572ca */ /* 0x000fe200000e0000 */
[----:B------:R-:W-:Y:S01]  /*2d50*/  VIADD R28, R28, 0x1 ;  /* 0x000000011c1c7836 */ /* 0x000fe20000000000 */
[----:B------:R-:W-:Y:S01]  /*2d60*/  ISETP.NE.AND P6, PT, R31, RZ, PT ;  /* 0x000000ff1f00720c */ /* 0x000fe20003fc5270 */
[----:B0-----:R-:W-:-:S10]  /*2d70*/  IMAD.WIDE.U32 R4, R23, 0x4, R4 ;  /* 0x0000000417047825 */ /* 0x001fd400078e0004 */
[----:B-----5:R2:W-:Y:S02]  /*2d80*/  STG.E desc[UR4][R4.64], R22 ;  /* 0x0000001604007986 */ /* 0x0205e4000c101904 */
[----:B------:R-:W-:Y:S05]  /*2d90*/  @P6 BRA `(.L_x_63) ;  /* 0xfffffffc00746947 */ /* 0x000fea000383ffff */
.L_x_60:
[----:B------:R-:W-:Y:S05]  /*2da0*/  BSYNC.RECONVERGENT B7 ;  /* 0x0000000000077941 */ /* 0x000fea0003800200 */
.L_x_59:
[----:B------:R-:W-:-:S13]  /*2db0*/  ISETP.GE.U32.AND P0, PT, R27, 0x3, PT ;  /* 0x000000031b00780c */ /* 0x000fda0003f06070 */
[----:B------:R-:W-:Y:S05]  /*2dc0*/  @!P0 BRA `(.L_x_58) ;  /* 0x0000000400bc8947 */ /* 0x000fea0003800000 */
[----:B0--3--:R-:W-:Y:S01]  /*2dd0*/  IADD3 R24, P0, PT, R16, 0x8, RZ ;  /* 0x0000000810187810 */ /* 0x009fe20007f1e0ff */
[----:B-1----:R-:W-:-:S03]  /*2de0*/  VIADD R32, R25, 0x1 ;  /* 0x0000000119207836 */ /* 0x002fc60000000000 */
[----:B------:R-:W-:-:S09]  /*2df0*/  IADD3.X R25, PT, PT, RZ, R17, RZ, P0, !PT ;  /* 0x00000011ff197210 */ /* 0x000fd200007fe4ff */
.L_x_72:
[----:B------:R-:W-:Y:S01]  /*2e00*/  VIADD R27, R32, 0xffffffff ;  /* 0xffffffff201b7836 */ /* 0x000fe20000000000 */
[----:B------:R-:W-:Y:S01]  /*2e10*/  R2UR UR4, R36 ;  /* 0x00000000240472ca */ /* 0x000fe200000e0000 */
[----:B--2-4-:R-:W-:Y:S01]  /*2e20*/  IMAD.WIDE R22, R28, 0x4, R24 ;  /* 0x000000041c167825 */ /* 0x014fe200078e0218 */
[----:B------:R-:W-:-:S03]  /*2e30*/  R2UR UR5, R37 ;  /* 0x00000000250572ca */ /* 0x000fc600000e0000 */
[----:B------:R-:W-:-:S05]  /*2e40*/  IMAD.SHL.U32 R0, R27, 0x400, RZ ;  /* 0x000004001b007824 */ /* 0x000fca00078e00ff */
[----:B------:R-:W-:-:S04]  /*2e50*/  LOP3.LUT R0, R0, 0xffc00, RZ, 0xc0, !PT ;  /* 0x000ffc0000007812 */ /* 0x000fc800078ec0ff */
[----:B------:R-:W-:Y:S01]  /*2e60*/  LEA.HI R27, R27, R0, RZ, 0x16 ;  /* 0x000000001b1b7211 */ /* 0x000fe200078fb0ff */
[----:B------:R0:W5:Y:S01]  /*2e70*/  LD.E R31, desc[UR4][R22.64+-0x8] ;  /* 0xfffff804161f7980 */ /* 0x000162000c101900 */
[----:B------:R-:W-:Y:S02]  /*2e80*/  BSSY.RECONVERGENT B6, `(.L_x_64) ;  /* 0x000000d000067945 */ /* 0x000fe40003800200 */
        /* <DEDUP_REMOVED lines=12> */
.L_x_65:
[----:B------:R-:W-:Y:S05]  /*2f50*/  BSYNC.RECONVERGENT B6 ;  /* 0x0000000000067941 */ /* 0x000fea0003800200 */
.L_x_64:
[----:B------:R-:W0:Y:S01]  /*2f60*/  LDC.64 R4, c[0x0][0x380] ;  /* 0x0000e000ff047b82 */ /* 0x000e220000000a00 */
[----:B------:R-:W-:Y:S01]  /*2f70*/  IMAD.SHL.U32 R0, R32, 0x400, RZ ;  /* 0x0000040020007824 */ /* 0x000fe200078e00ff */
[C---:B------:R-:W-:Y:S02]  /*2f80*/  R2UR UR4, R36.reuse ;  /* 0x00000000240472ca */ /* 0x040fe400000e0000 */
[C---:B------:R-:W-:Y:S02]  /*2f90*/  R2UR UR5, R37.reuse ;  /* 0x00000000250572ca */ /* 0x040fe400000e0000 */
[----:B------:R-:W-:Y:S02]  /*2fa0*/  R2UR UR6, R36 ;  /* 0x00000000240672ca */ /* 0x000fe400000e0000 */
[----:B------:R-:W-:Y:S01]  /*2fb0*/  R2UR UR7, R37 ;  /* 0x00000000250772ca */ /* 0x000fe200000e0000 */
[----:B0-----:R-:W-:Y:S01]  /*2fc0*/  IMAD.WIDE.U32 R4, R27, 0x4, R4 ;  /* 0x000000041b047825 */ /* 0x001fe200078e0004 */
[----:B------:R-:W-:-:S04]  /*2fd0*/  LOP3.LUT R27, R0, 0xffc00, RZ, 0xc0, !PT ;  /* 0x000ffc00001b7812 */ /* 0x000fc800078ec0ff */
[----:B------:R-:W-:-:S03]  /*2fe0*/  LEA.HI R27, R32, R27, RZ, 0x16 ;  /* 0x0000001b201b7211 */ /* 0x000fc600078fb0ff */
[----:B-----5:R0:W-:Y:S01]  /*2ff0*/  STG.E desc[UR4][R4.64], R31 ;  /* 0x0000001f04007986 */ /* 0x0201e2000c101904 */
[----:B------:R-:W-:-:S03]  /*3000*/  ISETP.GE.U32.AND P0, PT, R27, 0x100000, PT ;  /* 0x001000001b00780c */ /* 0x000fc60003f06070 */
[----:B------:R0:W5:Y:S01]  /*3010*/  LD.E R33, desc[UR6][R22.64+-0x4] ;  /* 0xfffffc0616217980 */ /* 0x000162000c101900 */
[----:B------:R-:W-:Y:S09]  /*3020*/  BSSY.RECONVERGENT B6, `(.L_x_66) ;  /* 0x000000c000067945 */ /* 0x000ff20003800200 */
        /* <DEDUP_REMOVED lines=11> */
.L_x_67:
[----:B------:R-:W-:Y:S05]  /*30e0*/  BSYNC.RECONVERGENT B6 ;  /* 0x0000000000067941 */ /* 0x000fea0003800200 */
.L_x_66:
[----:B------:R-:W0:Y:S01]  /*30f0*/  LDC.64 R4, c[0x0][0x380] ;  /* 0x0000e000ff047b82 */ /* 0x000e220000000a00 */
[C---:B------:R-:W-:Y:S02]  /*3100*/  R2UR UR4, R36.reuse ;  /* 0x00000000240472ca */ /* 0x040fe400000e0000 */
[C---:B------:R-:W-:Y:S02]  /*3110*/  R2UR UR5, R37.reuse ;  /* 0x00000000250572ca */ /* 0x040fe400000e0000 */
[----:B------:R-:W-:Y:S02]  /*3120*/  R2UR UR6, R36 ;  /* 0x00000000240672ca */ /* 0x000fe400000e0000 */
[----:B------:R-:W-:Y:S01]  /*3130*/  R2UR UR7, R37 ;  /* 0x00000000250772ca */ /* 0x000fe200000e0000 */
[----:B0-----:R-:W-:-:S04]  /*3140*/  IMAD.WIDE.U32 R4, R27, 0x4, R4 ;  /* 0x000000041b047825 */ /* 0x001fc800078e0004 */
[----:B------:R-:W-:-:S04]  /*3150*/  VIADD R27, R32, 0x1 ;  /* 0x00000001201b7836 */ /* 0x000fc80000000000 */
[----:B-----5:R0:W-:Y:S01]  /*3160*/  STG.E desc[UR4][R4.64], R33 ;  /* 0x0000002104007986 */ /* 0x0201e2000c101904 */
[----:B------:R-:W-:-:S03]  /*3170*/  IMAD.SHL.U32 R0, R27, 0x400, RZ ;  /* 0x000004001b007824 */ /* 0x000fc600078e00ff */
[----:B------:R0:W5:Y:S01]  /*3180*/  LD.E R31, desc[UR6][R22.64] ;  /* 0x00000006161f7980 */ /* 0x000162000c101900 */
[----:B------:R-:W-:Y:S01]  /*3190*/  BSSY.RECONVERGENT B6, `(.L_x_68) ;  /* 0x000000f000067945 */ /* 0x000fe20003800200 */
[----:B------:R-:W-:-:S04]  /*31a0*/  LOP3.LUT R0, R0, 0xffc00, RZ, 0xc0, !PT ;  /* 0x000ffc0000007812 */ /* 0x000fc800078ec0ff */
        /* <DEDUP_REMOVED lines=13> */
.L_x_69:
[----:B------:R-:W-:Y:S05]  /*3280*/  BSYNC.RECONVERGENT B6 ;  /* 0x0000000000067941 */ /* 0x000fea0003800200 */
.L_x_68:
        /* <DEDUP_REMOVED lines=8> */
[----:B------:R-:W-:-:S03]  /*3310*/  SHF.L.U32 R0, R27, 0xa, RZ ;  /* 0x0000000a1b007819 */ /* 0x000fc600000006ff */
[----:B------:R0:W5:Y:S01]  /*3320*/  LD.E R22, desc[UR6][R22.64+0x4] ;  /* 0x0000040616167980 */ /* 0x000162000c101900 */
[----:B------:R-:W-:Y:S01]  /*3330*/  BSSY.RECONVERGENT B6, `(.L_x_70) ;  /* 0x0000010000067945 */ /* 0x000fe20003800200 */
[----:B------:R-:W-:Y:S01]  /*3340*/  VIADD R28, R28, 0x4 ;  /* 0x000000041c1c7836 */ /* 0x000fe20000000000 */
        /* <DEDUP_REMOVED lines=14> */
.L_x_71:
[----:B------:R-:W-:Y:S05]  /*3430*/  BSYNC.RECONVERGENT B6 ;  /* 0x0000000000067941 */ /* 0x000fea0003800200 */
.L_x_70:
[----:B------:R-:W0:Y:S01]  /*3440*/  LDC.64 R4, c[0x0][0x380] ;  /* 0x0000e000ff047b82 */ /* 0x000e220000000a00 */
[----:B------:R-:W-:Y:S01]  /*3450*/  R2UR UR4, R36 ;  /* 0x00000000240472ca */ /* 0x000fe200000e0000 */
[----:B------:R-:W-:Y:S01]  /*3460*/  VIADD R32, R32, 0x4 ;  /* 0x0000000420207836 */ /* 0x000fe20000000000 */
[----:B------:R-:W-:Y:S02]  /*3470*/  R2UR UR5, R37 ;  /* 0x00000000250572ca */ /* 0x000fe400000e0000 */
[----:B------:R-:W-:Y:S01]  /*3480*/  ISETP.GE.AND P0, PT, R28, R29, PT ;  /* 0x0000001d1c00720c */ /* 0x000fe20003f06270 */
[----:B0-----:R-:W-:-:S10]  /*3490*/  IMAD.WIDE.U32 R4, R27, 0x4, R4 ;  /* 0x000000041b047825 */ /* 0x001fd400078e0004 */
[----:B-----5:R4:W-:Y:S02]  /*34a0*/  STG.E desc[UR4][R4.64], R22 ;  /* 0x0000001604007986 */ /* 0x0209e4000c101904 */
[----:B------:R-:W-:Y:S05]  /*34b0*/  @!P0 BRA `(.L_x_72) ;  /* 0xfffffff800508947 */ /* 0x000fea000383ffff */
.L_x_58:
[----:B------:R-:W-:Y:S05]  /*34c0*/  BSYNC.RECONVERGENT B8 ;  /* 0x0000000000087941 */ /* 0x000fea0003800200 */
.L_x_57:
[----:B------:R-:W-:Y:S01]  /*34d0*/  MOV R2, 0x10 ;  /* 0x0000001000027802 */ /* 0x000fe20000000f00 */
[----:B01234-:R-:W-:Y:S02]  /*34e0*/  IMAD.MOV.U32 R4, RZ, RZ, R18 ;  /* 0x000000ffff047224 */ /* 0x01ffe400078e0012 */
[----:B------:R-:W-:Y:S01]  /*34f0*/  IMAD.MOV.U32 R5, RZ, RZ, R19 ;  /* 0x000000ffff057224 */ /* 0x000fe200078e0013 */
[----:B------:R0:W1:Y:S06]  /*3500*/  LDC.64 R6, c[0x4][R2] ;  /* 0x0100000002067b82 */ /* 0x00006c0000000a00 */
[----:B------:R-:W-:-:S07]  /*3510*/  LEPC R20, `(.L_x_73) ;  /* 0x000000001014794e */ /* 0x000fce0000000000 */
[----:B01----:R-:W-:Y:S05]  /*3520*/  CALL.ABS.NOINC R6 ;  /* 0x0000000006007343 */ /* 0x003fea0003c00000 */
.L_x_73:
[----:B------:R-:W0:Y:S01]  /*3530*/  LDC.64 R2, c[0x4][R2] ;  /* 0x0100000002027b82 */ /* 0x000e220000000a00 */
[----:B------:R-:W-:Y:S02]  /*3540*/  IMAD.MOV.U32 R4, RZ, RZ, R16 ;  /* 0x000000ffff047224 */ /* 0x000fe400078e0010 */
[----:B------:R-:W-:-:S07]  /*3550*/  IMAD.MOV.U32 R5, RZ, RZ, R17 ;  /* 0x000000ffff057224 */ /* 0x000fce00078e0011 */
[----:B------:R-:W-:-:S07]  /*3560*/  LEPC R20, `(.L_x_74) ;  /* 0x000000001014794e */ /* 0x000fce0000000000 */
[----:B0-----:R-:W-:Y:S05]  /*3570*/  CALL.ABS.NOINC R2 ;  /* 0x0000000002007343 */ /* 0x001fea0003c00000 */
.L_x_74:
[----:B------:R-:W-:Y:S05]  /*3580*/  EXIT ;  /* 0x000000000000794d */ /* 0x000fea0003800000 */
        .type           $_Z10merge_cudaPii$__internal_accurate_pow,@function
        .size           $_Z10merge_cudaPii$__internal_accurate_pow,(.L_x_161 - $_Z10merge_cudaPii$__internal_accurate_pow)
$_Z10merge_cudaPii$__internal_accurate_pow:
[----:B------:R-:W0:Y:S01]  /*3590*/  MUFU.RCP64H R9, 2 ;  /* 0x4000000000097908 */ /* 0x000e220000001800 */
[----:B------:R-:W-:Y:S01]  /*35a0*/  IMAD.MOV.U32 R6, RZ, RZ, 0x0 ;  /* 0x00000000ff067424 */ /* 0x000fe200078e00ff */
[----:B------:R-:W-:Y:S01]  /*35b0*/  UMOV UR4, 0x7d2cafe2 ;  /* 0x7d2cafe200047882 */ /* 0x000fe20000000000 */
[----:B------:R-:W-:Y:S01]  /*35c0*/  IMAD.MOV.U32 R7, RZ, RZ, 0x40000000 ;  /* 0x40000000ff077424 */ /* 0x000fe200078e00ff */
[----:B------:R-:W-:Y:S01]  /*35d0*/  UMOV UR5, 0x3eb0f5ff ;  /* 0x3eb0f5ff00057882 */ /* 0x000fe20000000000 */
[----:B------:R-:W-:Y:S02]  /*35e0*/  IMAD.MOV.U32 R8, RZ, RZ, RZ ;  /* 0x000000ffff087224 */ /* 0x000fe400078e00ff */
[----:B------:R-:W-:Y:S02]  /*35f0*/  IMAD.MOV.U32 R10, RZ, RZ, 0x41ad3b5a ;  /* 0x41ad3b5aff0a7424 */ /* 0x000fe400078e00ff */
[----:B------:R-:W-:Y:S02]  /*3600*/  IMAD.MOV.U32 R11, RZ, RZ, 0x3ed0f5d2 ;  /* 0x3ed0f5d2ff0b7424 */ /* 0x000fe400078e00ff */
[----:B------:R-:W-:-:S05]  /*3610*/  IMAD.SHL.U32 R3, R5, 0x2, RZ ;  /* 0x0000000205037824 */ /* 0x000fca00078e00ff */
[----:B------:R-:W-:Y:S01]  /*3620*/  ISETP.GT.U32.AND P0, PT, R3, -0x2000001, PT ;  /* 0xfdffffff0300780c */ /* 0x000fe20003f04070 */
[----:B0-----:R-:W-:-:S08]  /*3630*/  DFMA R6, R8, -R6, 1 ;  /* 0x3ff000000806742b */ /* 0x001fd00000000806 */
[----:B------:R-:W-:-:S08]  /*3640*/  DFMA R6, R6, R6, R6 ;  /* 0x000000060606722b */ /* 0x000fd00000000006 */
[----:B------:R-:W-:-:S08]  /*3650*/  DFMA R8, R8, R6, R8 ;  /* 0x000000060808722b */ /* 0x000fd00000000008 */
[----:B------:R-:W-:-:S08]  /*3660*/  DMUL R6, RZ, R8 ;  /* 0x00000008ff067228 */ /* 0x000fd00000000000 */
[----:B------:R-:W-:-:S08]  /*3670*/  DFMA R6, RZ, R8, R6 ;  /* 0x00000008ff06722b */ /* 0x000fd00000000006 */
[----:B------:R-:W-:Y:S02]  /*3680*/  DMUL R12, R6, R6 ;  /* 0x00000006060c7228 */ /* 0x000fe40000000000 */
[----:B------:R-:W-:-:S06]  /*3690*/  DADD R14, RZ, -R6 ;  /* 0x00000000ff0e7229 */ /* 0x000fcc0000000806 */
[----:B------:R-:W-:Y:S01]  /*36a0*/  DFMA R10, R12, UR4, R10 ;  /* 0x000000040c0a7c2b */ /* 0x000fe2000800000a */
[----:B------:R-:W-:Y:S01]  /*36b0*/  UMOV UR4, 0x75488a3f ;  /* 0x75488a3f00047882 */ /* 0x000fe20000000000 */
[----:B------:R-:W-:Y:S01]  /*36c0*/  UMOV UR5, 0x3ef3b20a ;  /* 0x3ef3b20a00057882 */ /* 0x000fe20000000000 */
[----:B------:R-:W-:Y:S02]  /*36d0*/  DADD R18, R14, R14 ;  /* 0x000000000e127229 */ /* 0x000fe4000000000e */
[----:B------:R-:W-:-:S03]  /*36e0*/  DMUL R14, R6, R6 ;  /* 0x00000006060e7228 */ /* 0x000fc60000000000 */
[----:B------:R-:W-:Y:S01]  /*36f0*/  DFMA R10, R12, R10, UR4 ;  /* 0x000000040c0a7e2b */ /* 0x000fe2000800000a */
[----:B------:R-:W-:Y:S01]  /*3700*/  UMOV UR4, 0xe4faecd5 ;  /* 0xe4faecd500047882 */ /* 0x000fe20000000000 */
[----:B------:R-:W-:Y:S01]  /*3710*/  UMOV UR5, 0x3f1745cd ;  /* 0x3f1745cd00057882 */ /* 0x000fe20000000000 */
[----:B------:R-:W-:-:S05]  /*3720*/  DFMA R18, RZ, -R6, R18 ;  /* 0x80000006ff12722b */ /* 0x000fca0000000012 */
[----:B------:R-:W-:Y:S01]  /*3730*/  DFMA R10, R12, R10, UR4 ;  /* 0x000000040c0a7e2b */ /* 0x000fe2000800000a */
[----:B------:R-:W-:Y:S01]  /*3740*/  UMOV UR4, 0x258a578b ;  /* 0x258a578b00047882 */ /* 0x000fe20000000000 */
[----:B------:R-:W-:Y:S01]  /*3750*/  UMOV UR5, 0x3f3c71c7 ;  /* 0x3f3c71c700057882 */ /* 0x000fe20000000000 */
[----:B------:R-:W-:-:S05]  /*3760*/  DMUL R8, R8, R18 ;  /* 0x0000001208087228 */ /* 0x000fca0000000000 */
[----:B------:R-:W-:Y:S01]  /*3770*/  DFMA R10, R12, R10, UR4 ;  /* 0x000000040c0a7e2b */ /* 0x000fe2000800000a */
[----:B------:R-:W-:Y:S01]  /*3780*/  UMOV UR4, 0x9242b910 ;  /* 0x9242b91000047882 */ /* 0x000fe20000000000 */
[----:B------:R-:W-:-:S03]  /*3790*/  UMOV UR5, 0x3f624924 ;  /* 0x3f62492400057882 */ /* 0x000fc60000000000 */
[----:B------:R-:W-:Y:S02]  /*37a0*/  VIADD R23, R9, 0x100000 ;  /* 0x0010000009177836 */ /* 0x000fe40000000000 */
[----:B------:R-:W-:Y:S01]  /*37b0*/  IMAD.MOV.U32 R22, RZ, RZ, R8 ;  /* 0x000000ffff167224 */ /* 0x000fe200078e0008 */
[----:B------:R-:W-:Y:S01]  /*37c0*/  DFMA R10, R12, R10, UR4 ;  /* 0x000000040c0a7e2b */ /* 0x000fe2000800000a */
[----:B------:R-:W-:Y:S01]  /*37d0*/  UMOV UR4, 0x99999dfb ;  /* 0x99999dfb00047882 */ /* 0x000fe20000000000 */
[----:B------:R-:W-:-:S06]  /*37e0*/  UMOV UR5, 0x3f899999 ;  /* 0x3f89999900057882 */ /* 0x000fcc0000000000 */
[----:B------:R-:W-:Y:S01]  /*37f0*/  DFMA R16, R12, R10, UR4 ;  /* 0x000000040c107e2b */ /* 0x000fe2000800000a */
[----:B------:R-:W-:Y:S01]  /*3800*/  UMOV UR4, 0x55555555 ;  /* 0x5555555500047882 */ /* 0x000fe20000000000 */
[----:B------:R-:W-:-:S06]  /*3810*/  UMOV UR5, 0x3fb55555 ;  /* 0x3fb5555500057882 */ /* 0x000fcc0000000000 */
[----:B------:R-:W-:-:S08]  /*3820*/  DFMA R10, R12, R16, UR4 ;  /* 0x000000040c0a7e2b */ /* 0x000fd00008000010 */
[----:B------:R-:W-:Y:S01]  /*3830*/  DADD R20, -R10, UR4 ;  /* 0x000000040a147e29 */ /* 0x000fe20008000100 */
[----:B------:R-:W-:Y:S01]  /*3840*/  UMOV UR4, 0xb9e7b0 ;  /* 0x00b9e7b000047882 */ /* 0x000fe20000000000 */
[----:B------:R-:W-:-:S06]  /*3850*/  UMOV UR5, 0x3c46a4cb ;  /* 0x3c46a4cb00057882 */ /* 0x000fcc0000000000 */
[----:B------:R-:W-:Y:S02]  /*3860*/  DFMA R20, R12, R16, R20 ;  /* 0x000000100c14722b */ /* 0x000fe40000000014 */
[----:B------:R-:W-:-:S06]  /*3870*/  DMUL R12, R6, R14 ;  /* 0x0000000e060c7228 */ /* 0x000fcc0000000000 */
[----:B------:R-:W-:Y:S01]  /*3880*/  DADD R18, R20, -UR4 ;  /* 0x8000000414127e29 */ /* 0x000fe20008000000 */
[----:B------:R-:W-:Y:S01]  /*3890*/  UMOV UR4, 0x0 ;  /* 0x0000000000047882 */ /* 0x000fe20000000000 */
[C---:B------:R-:W-:Y:S01]  /*38a0*/  DFMA R24, R6.reuse, R14, -R12 ;  /* 0x0000000e0618722b */ /* 0x040fe2000000080c */
[----:B------:R-:W-:Y:S01]  /*38b0*/  UMOV UR5, 0x3ff00000 ;  /* 0x3ff0000000057882 */ /* 0x000fe20000000000 */
[----:B------:R-:W-:-:S04]  /*38c0*/  DFMA R20, R6, R6, -R14 ;  /* 0x000000060614722b */ /* 0x000fc8000000080e */
[----:B------:R-:W-:Y:S02]  /*38d0*/  DADD R16, R10, R18 ;  /* 0x000000000a107229 */ /* 0x000fe40000000012 */
[----:B------:R-:W-:Y:S02]  /*38e0*/  DFMA R24, R8, R14, R24 ;  /* 0x0000000e0818722b */ /* 0x000fe40000000018 */
[----:B------:R-:W-:-:S04]  /*38f0*/  DFMA R20, R6, R22, R20 ;  /* 0x000000160614722b */ /* 0x000fc80000000014 */
[----:B------:R-:W-:Y:S02]  /*3900*/  DMUL R14, R16, R12 ;  /* 0x0000000c100e7228 */ /* 0x000fe40000000000 */
[----:B------:R-:W-:Y:S02]  /*3910*/  DADD R10, R10, -R16 ;  /* 0x000000000a0a7229 */ /* 0x000fe40000000810 */
[----:B------:R-:W-:-:S04]  /*3920*/  DFMA R20, R6, R20, R24 ;  /* 0x000000140614722b */ /* 0x000fc80000000018 */
[----:B------:R-:W-:Y:S02]  /*3930*/  DFMA R22, R16, R12, -R14 ;  /* 0x0000000c1016722b */ /* 0x000fe4000000080e */
[----:B------:R-:W-:-:S06]  /*3940*/  DADD R10, R18, R10 ;  /* 0x00000000120a7229 */ /* 0x000fcc000000000a */
[----:B------:R-:W-:-:S08]  /*3950*/  DFMA R20, R16, R20, R22 ;  /* 0x000000141014722b */ /* 0x000fd00000000016 */
[----:B------:R-:W-:-:S08]  /*3960*/  DFMA R20, R10, R12, R20 ;  /* 0x0000000c0a14722b */ /* 0x000fd00000000014 */
[----:B------:R-:W-:-:S08]  /*3970*/  DADD R12, R14, R20 ;  /* 0x000000000e0c7229 */ /* 0x000fd00000000014 */
[--C-:B------:R-:W-:Y:S02]  /*3980*/  DADD R10, R6, R12.reuse ;  /* 0x00000000060a7229 */ /* 0x100fe4000000000c */
[----:B------:R-:W-:-:S06]  /*3990*/  DADD R14, R14, -R12 ;  /* 0x000000000e0e7229 */ /* 0x000fcc000000080c */
[----:B------:R-:W-:Y:S02]  /*39a0*/  DADD R6, R6, -R10 ;  /* 0x0000000006067229 */ /* 0x000fe4000000080a */
[----:B------:R-:W-:-:S06]  /*39b0*/  DADD R14, R20, R14 ;  /* 0x00000000140e7229 */ /* 0x000fcc000000000e */
[----:B------:R-:W-:-:S08]  /*39c0*/  DADD R6, R12, R6 ;  /* 0x000000000c067229 */ /* 0x000fd00000000006 */
[----:B------:R-:W-:-:S08]  /*39d0*/  DADD R6, R14, R6 ;  /* 0x000000000e067229 */ /* 0x000fd00000000006 */
[----:B------:R-:W-:Y:S01]  /*39e0*/  DADD R12, R8, R6 ;  /* 0x00000000080c7229 */ /* 0x000fe20000000006 */
[----:B------:R-:W-:Y:S01]  /*39f0*/  IMAD.MOV.U32 R8, RZ, RZ, -0x105c611 ;  /* 0xfefa39efff087424 */ /* 0x000fe200078e00ff */
[----:B------:R-:W-:Y:S01]  /*3a00*/  MOV R9, 0x3fe62e42 ;  /* 0x3fe62e4200097802 */ /* 0x000fe20000000f00 */
[----:B------:R-:W-:Y:S02]  /*3a10*/  IMAD.MOV.U32 R6, RZ, RZ, -0x105c611 ;  /* 0xfefa39efff067424 */ /* 0x000fe400078e00ff */
[----:B------:R-:W-:-:S03]  /*3a20*/  IMAD.MOV.U32 R7, RZ, RZ, 0x3fe62e42 ;  /* 0x3fe62e42ff077424 */ /* 0x000fc600078e00ff */
[----:B------:R-:W-:-:S08]  /*3a30*/  DADD R14, R10, R12 ;  /* 0x000000000a0e7229 */ /* 0x000fd0000000000c */
[--C-:B------:R-:W-:Y:S02]  /*3a40*/  DFMA R8, R8, UR4, R14.reuse ;  /* 0x0000000408087c2b */ /* 0x100fe4000800000e */
[----:B------:R-:W-:-:S06]  /*3a50*/  DADD R10, R10, -R14 ;  /* 0x000000000a0a7229 */ /* 0x000fcc000000080e */
[----:B------:R-:W-:Y:S02]  /*3a60*/  DFMA R16, -R6, 1, R8 ;  /* 0x3ff000000610782b */ /* 0x000fe40000000108 */
[----:B------:R-:W-:Y:S01]  /*3a70*/  DADD R10, R12, R10 ;  /* 0x000000000c0a7229 */ /* 0x000fe2000000000a */
[----:B------:R-:W-:Y:S02]  /*3a80*/  IMAD.MOV.U32 R12, RZ, RZ, 0x3b39803f ;  /* 0x3b39803fff0c7424 */ /* 0x000fe400078e00ff */
[----:B------:R-:W-:-:S03]  /*3a90*/  IMAD.MOV.U32 R13, RZ, RZ, 0x3c7abc9e ;  /* 0x3c7abc9eff0d7424 */ /* 0x000fc600078e00ff */
[----:B------:R-:W-:Y:S01]  /*3aa0*/  DADD R16, -R14, R16 ;  /* 0x000000000e107229 */ /* 0x000fe20000000110 */
[----:B------:R-:W-:Y:S01]  /*3ab0*/  LOP3.LUT R15, R5, 0xff0fffff, RZ, 0xc0, !PT ;  /* 0xff0fffff050f7812 */ /* 0x000fe200078ec0ff */
[----:B------:R-:W-:-:S03]  /*3ac0*/  IMAD.MOV.U32 R14, RZ, RZ, R4 ;  /* 0x000000ffff0e7224 */ /* 0x000fc600078e0004 */
[----:B------:R-:W-:-:S03]  /*3ad0*/  SEL R15, R15, R5, P0 ;  /* 0x000000050f0f7207 */ /* 0x000fc60000000000 */
[----:B------:R-:W-:-:S08]  /*3ae0*/  DADD R10, R10, -R16 ;  /* 0x000000000a0a7229 */ /* 0x000fd00000000810 */
[----:B------:R-:W-:Y:S01]  /*3af0*/  DFMA R10, R12, UR4, R10 ;  /* 0x000000040c0a7c2b */ /* 0x000fe2000800000a */
[----:B------:R-:W-:Y:S01]  /*3b00*/  UMOV UR4, 0x3b39803f ;  /* 0x3b39803f00047882 */ /* 0x000fe20000000000 */
[----:B------:R-:W-:-:S06]  /*3b10*/  UMOV UR5, 0x3c7abc9e ;  /* 0x3c7abc9e00057882 */ /* 0x000fcc0000000000 */
[----:B------:R-:W-:-:S08]  /*3b20*/  DADD R12, R8, R10 ;  /* 0x00000000080c7229 */ /* 0x000fd0000000000a */
[----:B------:R-:W-:Y:S02]  /*3b30*/  DADD R8, R8, -R12 ;  /* 0x0000000008087229 */ /* 0x000fe4000000080c */
[----:B------:R-:W-:-:S06]  /*3b40*/  DMUL R4, R12, R14 ;  /* 0x0000000e0c047228 */ /* 0x000fcc0000000000 */
[----:B------:R-:W-:Y:S02]  /*3b50*/  DADD R8, R10, R8 ;  /* 0x000000000a087229 */ /* 0x000fe40000000008 */
[----:B------:R-:W-:Y:S01]  /*3b60*/  DFMA R12, R12, R14, -R4 ;  /* 0x0000000e0c0c722b */ /* 0x000fe20000000804 */
[----:B------:R-:W-:Y:S02]  /*3b70*/  IMAD.MOV.U32 R10, RZ, RZ, 0x652b82fe ;  /* 0x652b82feff0a7424 */ /* 0x000fe400078e00ff */
[----:B------:R-:W-:-:S05]  /*3b80*/  IMAD.MOV.U32 R11, RZ, RZ, 0x3ff71547 ;  /* 0x3ff71547ff0b7424 */ /* 0x000fca00078e00ff */
[----:B------:R-:W-:-:S08]  /*3b90*/  DFMA R12, R8, R14, R12 ;  /* 0x0000000e080c722b */ /* 0x000fd0000000000c */
[----:B------:R-:W-:-:S08]  /*3ba0*/  DADD R8, R4, R12 ;  /* 0x0000000004087229 */ /* 0x000fd0000000000c */
[----:B------:R-:W-:Y:S02]  /*3bb0*/  DFMA R10, R8, R10, 6.75539944105574400000e+15 ;  /* 0x43380000080a742b */ /* 0x000fe4000000000a */
[----:B------:R-:W-:Y:S01]  /*3bc0*/  FSETP.GEU.AND P0, PT, |R9|, 4.1917929649353027344, PT ;  /* 0x4086232b0900780b */ /* 0x000fe20003f0e200 */
[----:B------:R-:W-:-:S05]  /*3bd0*/  DADD R4, R4, -R8 ;  /* 0x0000000004047229 */ /* 0x000fca0000000808 */
[----:B------:R-:W-:-:S03]  /*3be0*/  DADD R14, R10, -6.75539944105574400000e+15 ;  /* 0xc33800000a0e7429 */ /* 0x000fc60000000000 */
[----:B------:R-:W-:-:S05]  /*3bf0*/  DADD R4, R12, R4 ;  /* 0x000000000c047229 */ /* 0x000fca0000000004 */
[----:B------:R-:W-:-:S08]  /*3c00*/  DFMA R6, R14, -R6, R8 ;  /* 0x800000060e06722b */ /* 0x000fd00000000008 */
[----:B------:R-:W-:Y:S01]  /*3c10*/  DFMA R6, R14, -UR4, R6 ;  /* 0x800000040e067c2b */ /* 0x000fe20008000006 */
[----:B------:R-:W-:Y:S01]  /*3c20*/  UMOV UR4, 0x69ce2bdf ;  /* 0x69ce2bdf00047882 */ /* 0x000fe20000000000 */
[----:B------:R-:W-:Y:S01]  /*3c30*/  IMAD.MOV.U32 R14, RZ, RZ, -0x35dec16 ;  /* 0xfca213eaff0e7424 */ /* 0x000fe200078e00ff */
[----:B------:R-:W-:Y:S01]  /*3c40*/  UMOV UR5, 0x3e5ade15 ;  /* 0x3e5ade1500057882 */ /* 0x000fe20000000000 */
[----:B------:R-:W-:-:S06]  /*3c50*/  IMAD.MOV.U32 R15, RZ, RZ, 0x3e928af3 ;  /* 0x3e928af3ff0f7424 */ /* 0x000fcc00078e00ff */
[----:B------:R-:W-:Y:S01]  /*3c60*/  DFMA R14, R6, UR4, R14 ;  /* 0x00000004060e7c2b */ /* 0x000fe2000800000e */
[----:B------:R-:W-:Y:S01]  /*3c70*/  UMOV UR4, 0x62401315 ;  /* 0x6240131500047882 */ /* 0x000fe20000000000 */
[----:B------:R-:W-:-:S06]  /*3c80*/  UMOV UR5, 0x3ec71dee ;  /* 0x3ec71dee00057882 */ /* 0x000fcc0000000000 */
[----:B------:R-:W-:Y:S01]  /*3c90*/  DFMA R14, R6, R14, UR4 ;  /* 0x00000004060e7e2b */ /* 0x000fe2000800000e */
        /* <DEDUP_REMOVED lines=20> */
[----:B------:R-:W-:-:S08]  /*3de0*/  DFMA R14, R6, R14, UR4 ;  /* 0x00000004060e7e2b */ /* 0x000fd0000800000e */
[----:B------:R-:W-:-:S08]  /*3df0*/  DFMA R14, R6, R14, 1 ;  /* 0x3ff00000060e742b */ /* 0x000fd0000000000e */
[----:B------:R-:W-:-:S10]  /*3e00*/  DFMA R14, R6, R14, 1 ;  /* 0x3ff00000060e742b */ /* 0x000fd4000000000e */
[----:B------:R-:W-:Y:S02]  /*3e10*/  IMAD R7, R10, 0x100000, R15 ;  /* 0x001000000a077824 */ /* 0x000fe400078e020f */
[----:B------:R-:W-:Y:S01]  /*3e20*/  IMAD.MOV.U32 R6, RZ, RZ, R14 ;  /* 0x000000ffff067224 */ /* 0x000fe200078e000e */
[----:B------:R-:W-:Y:S06]  /*3e30*/  @!P0 BRA `(.L_x_75) ;  /* 0x0000000000348947 */ /* 0x000fec0003800000 */
[----:B------:R-:W-:Y:S01]  /*3e40*/  FSETP.GEU.AND P1, PT, |R9|, 4.2275390625, PT ;  /* 0x408748000900780b */ /* 0x000fe20003f2e200 */
[C---:B------:R-:W-:Y:S02]  /*3e50*/  DADD R6, R8.reuse, +INF ;  /* 0x7ff0000008067429 */ /* 0x040fe40000000000 */
[----:B------:R-:W-:-:S08]  /*3e60*/  DSETP.GEU.AND P0, PT, R8, RZ, PT ;  /* 0x000000ff0800722a */ /* 0x000fd00003f0e000 */
[----:B------:R-:W-:Y:S02]  /*3e70*/  FSEL R6, R6, RZ, P0 ;  /* 0x000000ff06067208 */ /* 0x000fe40000000000 */
[----:B------:R-:W-:Y:S01]  /*3e80*/  FSEL R7, R7, RZ, P0 ;  /* 0x000000ff07077208 */ /* 0x000fe20000000000 */
[----:B------:R-:W-:Y:S06]  /*3e90*/  @P1 BRA `(.L_x_75) ;  /* 0x00000000001c1947 */ /* 0x000fec0003800000 */
[----:B------:R-:W-:-:S04]  /*3ea0*/  LEA.HI R3, R10, R10, RZ, 0x1 ;  /* 0x0000000a0a037211 */ /* 0x000fc800078f08ff */
[----:B------:R-:W-:-:S05]  /*3eb0*/  SHF.R.S32.HI R3, RZ, 0x1, R3 ;  /* 0x00000001ff037819 */ /* 0x000fca0000011403 */
[----:B------:R-:W-:Y:S02]  /*3ec0*/  IMAD.IADD R6, R10, 0x1, -R3 ;  /* 0x000000010a067824 */ /* 0x000fe400078e0a03 */
[----:B------:R-:W-:-:S03]  /*3ed0*/  IMAD R15, R3, 0x100000, R15 ;  /* 0x00100000030f7824 */ /* 0x000fc600078e020f */
[----:B------:R-:W-:Y:S01]  /*3ee0*/  LEA R7, R6, 0x3ff00000, 0x14 ;  /* 0x3ff0000006077811 */ /* 0x000fe200078ea0ff */
[----:B------:R-:W-:-:S06]  /*3ef0*/  IMAD.MOV.U32 R6, RZ, RZ, RZ ;  /* 0x000000ffff067224 */ /* 0x000fcc00078e00ff */
[----:B------:R-:W-:-:S11]  /*3f00*/  DMUL R6, R14, R6 ;  /* 0x000000060e067228 */ /* 0x000fd60000000000 */
.L_x_75:
[----:B------:R-:W-:Y:S02]  /*3f10*/  DFMA R4, R4, R6, R6 ;  /* 0x000000060404722b */ /* 0x000fe40000000006 */
[----:B------:R-:W-:-:S08]  /*3f20*/  DSETP.NEU.AND P0, PT, |R6|, +INF , PT ;  /* 0x7ff000000600742a */ /* 0x000fd00003f0d200 */
[----:B------:R-:W-:Y:S01]  /*3f30*/  FSEL R8, R6, R4, !P0 ;  /* 0x0000000406087208 */ /* 0x000fe20004000000 */
[----:B------:R-:W-:Y:S01]  /*3f40*/  IMAD.MOV.U32 R4, RZ, RZ, R0 ;  /* 0x000000ffff047224 */ /* 0x000fe200078e0000 */
[----:B------:R-:W-:Y:S01]  /*3f50*/  FSEL R6, R7, R5, !P0 ;  /* 0x0000000507067208 */ /* 0x000fe20004000000 */
[----:B------:R-:W-:-:S04]  /*3f60*/  IMAD.MOV.U32 R5, RZ, RZ, 0x0 ;  /* 0x00000000ff057424 */ /* 0x000fc800078e00ff */
[----:B------:R-:W-:Y:S05]  /*3f70*/  RET.REL.NODEC R4 `(_Z10merge_cudaPii) ;  /* 0xffffffc004207950 */ /* 0x000fea0003c3ffff */
.L_x_76:
[----:B------:R-:W-:-:S00]  /*3f80*/  BRA `(.L_x_76) ;  /* 0xfffffffc00fc7947 */ /* 0x000fc0000383ffff */
[----:B------:R-:W-:-:S00]  /*3f90*/  NOP ;  /* 0x0000000000007918 */ /* 0x000fc00000000000 */
        /* <DEDUP_REMOVED lines=14> */
.L_x_161:


//--------------------- .text._Z14mergeSort_cudaPii --------------------------
	.section	.text._Z14mergeSort_cudaPii,"ax",@progbits
	.align	128
        .global         _Z14mergeSort_cudaPii
        .type           _Z14mergeSort_cudaPii,@function
        .size           _Z14mergeSort_cudaPii,(.L_x_163 - _Z14mergeSort_cudaPii)
        .other          _Z14mergeSort_cudaPii,@"STO_CUDA_ENTRY STV_DEFAULT"
_Z14mergeSort_cudaPii:
.text._Z14mergeSort_cudaPii:
[----:B------:R-:W0:Y:S01]  /*0000*/  LDC R1, c[0x0][0x37c] ;  /* 0x0000df00ff017b82 */ /* 0x000e220000000800 */
[----:B------:R-:W1:Y:S01]  /*0010*/  S2R R0, SR_TID.X ;  /* 0x0000000000007919 */ /* 0x000e620000002100 */
[----:B------:R-:W2:Y:S06]  /*0020*/  LDCU UR7, c[0x0][0x388] ;  /* 0x00007100ff0777ac */ /* 0x000eac0008000800 */
[----:B------:R-:W1:Y:S01]  /*0030*/  S2UR UR6, SR_CTAID.X ;  /* 0x00000000000679c3 */ /* 0x000e620000002500 */
[----:B0-----:R-:W-:Y:S01]  /*0040*/  VIADD R1, R1, 0xfffffff8 ;  /* 0xfffffff801017836 */ /* 0x001fe20000000000 */
[----:B------:R-:W0:Y:S01]  /*0050*/  LDCU UR5, c[0x0][0x2fc] ;  /* 0x00005f80ff0577ac */ /* 0x000e220008000800 */
[----:B------:R-:W3:Y:S05]  /*0060*/  LDCU UR4, c[0x0][0x2f8] ;  /* 0x00005f00ff0477ac */ /* 0x000eea0008000800 */
[----:B------:R-:W1:Y:S01]  /*0070*/  LDC R17, c[0x0][0x360] ;  /* 0x0000d800ff117b82 */ /* 0x000e620000000800 */
[----:B--2---:R-:W2:Y:S01]  /*0080*/  I2F.F64 R4, UR7 ;  /* 0x0000000700047d12 */ /* 0x004ea20008201c00 */
[----:B---3--:R-:W-:-:S05]  /*0090*/  IADD3 R16, P0, PT, R1, UR4, RZ ;  /* 0x0000000401107c10 */ /* 0x008fca000ff1e0ff */
[----:B0-----:R-:W-:Y:S02]  /*00a0*/  IMAD.X R2, RZ, RZ, UR5, P0 ;  /* 0x00000005ff027e24 */ /* 0x001fe400080e06ff */
[----:B-1----:R-:W-:Y:S01]  /*00b0*/  IMAD R17, R17, UR6, R0 ;  /* 0x0000000611117c24 */ /* 0x002fe2000f8e0200 */
[----:B--2---:R-:W-:-:S07]  /*00c0*/  MOV R0, 0xe0 ;  /* 0x000000e000007802 */ /* 0x004fce0000000f00 */
[----:B------:R-:W-:Y:S05]  /*00d0*/  CALL.REL.NOINC `($_Z14mergeSort_cudaPii$__internal_accurate_pow) ;  /* 0x0000003800947944 */ /* 0x000fea0003c00000 */
[----:B------:R-:W0:Y:S01]  /*00e0*/  LDCU UR4, c[0x0][0x388] ;  /* 0x00007100ff0477ac */ /* 0x000e220008000800 */
[----:B------:R-:W-:Y:S01]  /*00f0*/  IMAD.MOV.U32 R8, RZ, RZ, RZ ;  /* 0x000000ffff087224 */ /* 0x000fe200078e00ff */
[----:B------:R-:W-:Y:S01]  /*0100*/  MOV R20, 0x1e0 ;  /* 0x000001e000147802 */ /* 0x000fe20000000f00 */
[----:B------:R-:W-:Y:S01]  /*0110*/  IMAD.MOV.U32 R21, RZ, RZ, 0x0 ;  /* 0x00000000ff157424 */ /* 0x000fe200078e00ff */
[----:B0-----:R-:W-:Y:S01]  /*0120*/  ISETP.NE.AND P0, PT, RZ, UR4, PT ;  /* 0x00000004ff007c0c */ /* 0x001fe2000bf05270 */
[----:B------:R-:W0:Y:S03]  /*0130*/  LDCU.64 UR4, c[0x0][0x380] ;  /* 0x00007000ff0477ac */ /* 0x000e260008000a00 */
[----:B------:R-:W-:Y:S02]  /*0140*/  FSEL R10, R10, RZ, P0 ;  /* 0x000000ff0a0a7208 */ /* 0x000fe40000000000 */
[----:B------:R-:W-:-:S04]  /*0150*/  FSEL R11, R6, 1.875, P0 ;  /* 0x3ff00000060b7808 */ /* 0x000fc80000000000 */
[----:B------:R-:W1:Y:S02]  /*0160*/  F2I.F64.TRUNC R4, R10 ;  /* 0x0000000a00047311 */ /* 0x000e64000030d100 */
[----:B------:R-:W-:Y:S01]  /*0170*/  DMUL R12, R10, 1024 ;  /* 0x409000000a0c7828 */ /* 0x000fe20000000000 */
[----:B0-----:R-:W-:Y:S02]  /*0180*/  IMAD.U32 R6, RZ, RZ, UR4 ;  /* 0x00000004ff067e24 */ /* 0x001fe4000f8e00ff */
[----:B------:R-:W-:-:S07]  /*0190*/  IMAD.U32 R7, RZ, RZ, UR5 ;  /* 0x00000005ff077e24 */ /* 0x000fce000f8e00ff */
[----:B------:R-:W0:Y:S01]  /*01a0*/  F2I.F64.TRUNC R12, R12 ;  /* 0x0000000c000c7311 */ /* 0x000e22000030d100 */
[----:B-1----:R-:W-:Y:S02]  /*01b0*/  IMAD R4, R17, R4, RZ ;  /* 0x0000000411047224 */ /* 0x002fe400078e02ff */
[----:B0-----:R-:W-:-:S07]  /*01c0*/  VIADD R9, R12, 0xffffffff ;  /* 0xffffffff0c097836 */ /* 0x001fce0000000000 */
[----:B------:R-:W-:Y:S05]  /*01d0*/  CALL.REL.NOINC `($_Z14mergeSort_cudaPii$_Z9mergeSort10SeqWrapperii) ;  /* 0x0000000000647944 */ /* 0x000fea0003c00000 */
[----:B------:R-:W-:-:S13]  /*01e0*/  ISETP.NE.AND P0, PT, R17, RZ, PT ;  /* 0x000000ff1100720c */ /* 0x000fda0003f05270 */
[----:B------:R-:W-:Y:S05]  /*01f0*/  @P0 EXIT ;  /* 0x000000000000094d */ /* 0x000fea0003800000 */
[----:B------:R-:W-:Y:S01]  /*0200*/  MOV R17, 0x0 ;  /* 0x0000000000117802 */ /* 0x000fe20000000f00 */
[----:B------:R-:W0:Y:S01]  /*0210*/  LDC.64 R18, c[0x0][0x358] ;  /* 0x0000d600ff127b82 */ /* 0x000e220000000a00 */
[----:B------:R-:W1:Y:S01]  /*0220*/  LDCU.64 UR4, c[0x4][0x20] ;  /* 0x01000400ff0477ac */ /* 0x000e620008000a00 */
[----:B------:R-:W-:-:S06]  /*0230*/  CS2R R6, SRZ ;  /* 0x0000000000067805 */ /* 0x000fcc000001ff00 */
[----:B------:R2:W3:Y:S01]  /*0240*/  LDC.64 R8, c[0x4][R17] ;  /* 0x0100000011087b82 */ /* 0x0004e20000000a00 */
[----:B-1----:R-:W-:Y:S02]  /*0250*/  IMAD.U32 R4, RZ, RZ, UR4 ;  /* 0x00000004ff047e24 */ /* 0x002fe4000f8e00ff */
[----:B--2---:R-:W-:-:S07]  /*0260*/  IMAD.U32 R5, RZ, RZ, UR5 ;  /* 0x00000005ff057e24 */ /* 0x004fce000f8e00ff */
[----:B------:R-:W-:-:S07]  /*0270*/  LEPC R20, `(.L_x_77) ;  /* 0x000000001014794e */ /* 0x000fce0000000000 */
[----:B0--3--:R-:W-:Y:S05]  /*0280*/  CALL.ABS.NOINC R8 ;  /* 0x0000000008007343 */ /* 0x009fea0003c00000 */
.L_x_77:
[----:B------:R-:W0:Y:S01]  /*0290*/  LDC.64 R8, c[0x0][0x380] ;  /* 0x0000e000ff087b82 */ /* 0x000e220000000a00 */
[----:B------:R-:W-:Y:S02]  /*02a0*/  R2UR UR4, R18 ;  /* 0x00000000120472ca */ /* 0x000fe400000e0000 */
[----:B------:R-:W-:-:S13]  /*02b0*/  R2UR UR5, R19 ;  /* 0x00000000130572ca */ /* 0x000fda00000e0000 */
[----:B0-----:R-:W2:Y:S01]  /*02c0*/  LDG.E R8, desc[UR4][R8.64] ;  /* 0x0000000408087981 */ /* 0x001ea2000c1e1900 */
[----:B------:R0:W1:Y:S01]  /*02d0*/  LDC.64 R10, c[0x4][R17] ;  /* 0x01000000110a7b82 */ /* 0x0000620000000a00 */
[----:B------:R-:W3:Y:S01]  /*02e0*/  LDCU.64 UR4, c[0x4][0x28] ;  /* 0x01000500ff0477ac */ /* 0x000ee20008000a00 */
[----:B------:R-:W-:Y:S02]  /*02f0*/  IMAD.MOV.U32 R6, RZ, RZ, R16 ;  /* 0x000000ffff067224 */ /* 0x000fe400078e0010 */
[----:B------:R-:W-:Y:S02]  /*0300*/  IMAD.MOV.U32 R7, RZ, RZ, R2 ;  /* 0x000000ffff077224 */ /* 0x000fe400078e0002 */
[----:B---3--:R-:W-:Y:S02]  /*0310*/  IMAD.U32 R4, RZ, RZ, UR4 ;  /* 0x00000004ff047e24 */ /* 0x008fe4000f8e00ff */
[----:B------:R-:W-:Y:S01]  /*0320*/  IMAD.U32 R5, RZ, RZ, UR5 ;  /* 0x00000005ff057e24 */ /* 0x000fe2000f8e00ff */
[----:B-12---:R0:W-:Y:S06]  /*0330*/  STL [R1], R8 ;  /* 0x0000000801007387 */ /* 0x0061ec0000100800 */
[----:B------:R-:W-:-:S07]  /*0340*/  LEPC R20, `(.L_x_78) ;  /* 0x000000001014794e */ /* 0x000fce0000000000 */
[----:B0-----:R-:W-:Y:S05]  /*0350*/  CALL.ABS.NOINC R10 ;  /* 0x000000000a007343 */ /* 0x001fea0003c00000 */
.L_x_78:
[----:B------:R-:W-:Y:S05]  /*0360*/  EXIT ;  /* 0x000000000000794d */ /* 0x000fea0003800000 */
        .type           $_Z14mergeSort_cudaPii$_Z9mergeSort10SeqWrapperii,@function
        .size           $_Z14mergeSort_cudaPii$_Z9mergeSort10SeqWrapperii,($_Z14mergeSort_cudaPii$__internal_accurate_pow - $_Z14mergeSort_cudaPii$_Z9mergeSort10SeqWrapperii)
$_Z14mergeSort_cudaPii$_Z9mergeSort10SeqWrapperii:
[----:B------:R-:W-:-:S05]  /*0370*/  VIADD R1, R1, 0xffffffa0 ;  /* 0xffffffa001017836 */ /* 0x000fca0000000000 */
[----:B------:R-:W-:Y:S04]  /*0380*/  STL [R1+0x5c], R44 ;  /* 0x00005c2c01007387 */ /* 0x000fe80000100800 */
        /* <DEDUP_REMOVED lines=12> */
[----:B------:R0:W-:Y:S04]  /*0450*/  STL [R1+0x18], R19 ;  /* 0x0000181301007387 */ /* 0x0001e80000100800 */
[----:B------:R1:W-:Y:S04]  /*0460*/  STL [R1+0x14], R18 ;  /* 0x0000141201007387 */ /* 0x0003e80000100800 */
[----:B------:R2:W-:Y:S01]  /*0470*/  STL [R1+0x10], R17 ;  /* 0x0000101101007387 */ /* 0x0005e20000100800 */
[----:B0-----:R-:W0:Y:S05]  /*0480*/  BMOV.32.CLEAR R19, B10 ;  /* 0x000000000a137355 */ /* 0x001e2a0000100000 */
[----:B------:R3:W-:Y:S01]  /*0490*/  STL [R1+0xc], R16 ;  /* 0x00000c1001007387 */ /* 0x0007e20000100800 */
[----:B-1----:R-:W1:Y:S05]  /*04a0*/  BMOV.32.CLEAR R18, B9 ;  /* 0x0000000009127355 */ /* 0x002e6a0000100000 */
[----:B------:R4:W-:Y:S01]  /*04b0*/  STL [R1+0x8], R2 ;  /* 0x0000080201007387 */ /* 0x0009e20000100800 */
[----:B--2---:R-:W2:Y:S05]  /*04c0*/  BMOV.32.CLEAR R17, B8 ;  /* 0x0000000008117355 */ /* 0x004eaa0000100000 */
[----:B---3--:R-:W3:Y:S05]  /*04d0*/  BMOV.32.CLEAR R16, B7 ;  /* 0x0000000007107355 */ /* 0x008eea0000100000 */
[----:B----4-:R-:W4:Y:S05]  /*04e0*/  BMOV.32.CLEAR R2, B6 ;  /* 0x0000000006027355 */ /* 0x010f2a0000100000 */
[----:B------:R-:W-:Y:S01]  /*04f0*/  BSSY.RECONVERGENT B10, `(.L_x_79) ;  /* 0x00003460000a7945 */ /* 0x000fe20003800200 */
[----:B------:R5:W-:Y:S04]  /*0500*/  STL [R1+0x50], R37 ;  /* 0x0000502501007387 */ /* 0x000be80000100800 */
[----:B------:R0:W-:Y:S04]  /*0510*/  STL [R1+0x4c], R36 ;  /* 0x00004c2401007387 */ /* 0x0001e80000100800 */
[----:B------:R1:W-:Y:S01]  /*0520*/  STL [R1+0x34], R26 ;  /* 0x0000341a01007387 */ /* 0x0003e20000100800 */
[----:B-----5:R-:W-:-:S03]  /*0530*/  IMAD.MOV.U32 R37, RZ, RZ, R7 ;  /* 0x000000ffff257224 */ /* 0x020fc600078e0007 */
[----:B------:R5:W-:Y:S01]  /*0540*/  STL [R1+0x30], R25 ;  /* 0x0000301901007387 */ /* 0x000be20000100800 */
[----:B0-----:R-:W-:Y:S02]  /*0550*/  IMAD.MOV.U32 R36, RZ, RZ, R6 ;  /* 0x000000ffff247224 */ /* 0x001fe400078e0006 */
[----:B-1----:R-:W-:Y:S02]  /*0560*/  IMAD.MOV.U32 R26, RZ, RZ, R4 ;  /* 0x000000ffff1a7224 */ /* 0x002fe400078e0004 */
[----:B-----5:R-:W-:Y:S01]  /*0570*/  IMAD.MOV.U32 R25, RZ, RZ, R9 ;  /* 0x000000ffff197224 */ /* 0x020fe200078e0009 */
[----:B------:R-:W0:Y:S04]  /*0580*/  LDCU UR4, c[0x0][0x2f8] ;  /* 0x00005f00ff0477ac */ /* 0x000e280008000800 */
[----:B------:R-:W-:Y:S01]  /*0590*/  ISETP.GT.AND P0, PT, R25, R8, PT ;  /* 0x000000081900720c */ /* 0x000fe20003f04270 */
[----:B------:R-:W-:Y:S01]  /*05a0*/  IMAD.MOV.U32 R30, RZ, RZ, R8 ;  /* 0x000000ffff1e7224 */ /* 0x000fe200078e0008 */
[----:B------:R-:W1:Y:S01]  /*05b0*/  LDCU UR5, c[0x0][0x2fc] ;  /* 0x00005f80ff0577ac */ /* 0x000e620008000800 */
[----:B0-----:R-:W-:-:S05]  /*05c0*/  IADD3 R28, P1, PT, R1, UR4, RZ ;  /* 0x00000004011c7c10 */ /* 0x001fca000ff3e0ff */
[----:B-1----:R-:W-:-:S05]  /*05d0*/  IMAD.X R27, RZ, RZ, UR5, P1 ;  /* 0x00000005ff1b7e24 */ /* 0x002fca00088e06ff */
[----:B--234-:R-:W-:Y:S05]  /*05e0*/  @!P0 BRA `(.L_x_80) ;  /* 0x0000003000d88947 */ /* 0x01cfea0003800000 */
[----:B------:R-:W-:Y:S01]  /*05f0*/  IMAD.IADD R24, R25, 0x1, -R30 ;  /* 0x0000000119187824 */ /* 0x000fe200078e0a1e */
[----:B------:R-:W-:Y:S01]  /*0600*/  MOV R20, 0x6b0 ;  /* 0x000006b000147802 */ /* 0x000fe20000000f00 */
[----:B------:R-:W-:Y:S02]  /*0610*/  IMAD.MOV.U32 R4, RZ, RZ, R26 ;  /* 0x000000ffff047224 */ /* 0x000fe400078e001a */
[----:B------:R-:W-:Y:S01]  /*0620*/  IMAD.MOV.U32 R6, RZ, RZ, R36 ;  /* 0x000000ffff067224 */ /* 0x000fe200078e0024 */
[----:B------:R-:W-:Y:S01]  /*0630*/  LEA.HI R23, R24, R24, RZ, 0x1 ;  /* 0x0000001818177211 */ /* 0x000fe200078f08ff */
[----:B------:R-:W-:Y:S02]  /*0640*/  IMAD.MOV.U32 R7, RZ, RZ, R37 ;  /* 0x000000ffff077224 */ /* 0x000fe400078e0025 */
[----:B------:R-:W-:Y:S01]  /*0650*/  IMAD.MOV.U32 R8, RZ, RZ, R30 ;  /* 0x000000ffff087224 */ /* 0x000fe200078e001e */
[----:B------:R-:W-:Y:S01]  /*0660*/  SHF.R.S32.HI R23, RZ, 0x1, R23 ;  /* 0x00000001ff177819 */ /* 0x000fe20000011417 */
[----:B------:R-:W-:-:S04]  /*0670*/  IMAD.MOV.U32 R21, RZ, RZ, 0x0 ;  /* 0x00000000ff157424 */ /* 0x000fc800078e00ff */
[----:B------:R-:W-:-:S05]  /*0680*/  IMAD.IADD R22, R30, 0x1, R23 ;  /* 0x000000011e167824 */ /* 0x000fca00078e0217 */
[----:B------:R-:W-:-:S07]  /*0690*/  MOV R9, R22 ;  /* 0x0000001600097202 */ /* 0x000fce0000000f00 */
[----:B------:R-:W-:Y:S05]  /*06a0*/  CALL.REL.NOINC `($_Z14mergeSort_cudaPii$_Z9mergeSort10SeqWrapperii) ;  /* 0xfffffffc00307944 */ /* 0x000fea0003c3ffff */
[----:B------:R-:W-:Y:S01]  /*06b0*/  IMAD.MOV.U32 R6, RZ, RZ, R36 ;  /* 0x000000ffff067224 */ /* 0x000fe200078e0024 */
[----:B------:R-:W-:Y:S01]  /*06c0*/  MOV R20, 0x730 ;  /* 0x0000073000147802 */ /* 0x000fe20000000f00 */
[----:B------:R-:W-:Y:S02]  /*06d0*/  IMAD.MOV.U32 R7, RZ, RZ, R37 ;  /* 0x000000ffff077224 */ /* 0x000fe400078e0025 */
[----:B------:R-:W-:Y:S02]  /*06e0*/  VIADD R8, R22, 0x1 ;  /* 0x0000000116087836 */ /* 0x000fe40000000000 */
[----:B------:R-:W-:Y:S02]  /*06f0*/  IMAD.MOV.U32 R4, RZ, RZ, R26 ;  /* 0x000000ffff047224 */ /* 0x000fe400078e001a */
[----:B------:R-:W-:Y:S02]  /*0700*/  IMAD.MOV.U32 R9, RZ, RZ, R25 ;  /* 0x000000ffff097224 */ /* 0x000fe400078e0019 */
[----:B------:R-:W-:-:S07]  /*0710*/  IMAD.MOV.U32 R21, RZ, RZ, 0x0 ;  /* 0x00000000ff157424 */ /* 0x000fce00078e00ff */
[----:B------:R-:W-:Y:S05]  /*0720*/  CALL.REL.NOINC `($_Z14mergeSort_cudaPii$_Z9mergeSort10SeqWrapperii) ;  /* 0xfffffffc00107944 */ /* 0x000fea0003c3ffff */
[----:B------:R-:W-:Y:S01]  /*0730*/  MOV R29, 0x8 ;  /* 0x00000008001d7802 */ /* 0x000fe20000000f00 */
[----:B------:R-:W-:Y:S02]  /*0740*/  VIADD R31, R23, 0x1 ;  /* 0x00000001171f7836 */ /* 0x000fe40000000000 */
[----:B------:R-:W-:Y:S01]  /*0750*/  IMAD.IADD R32, R25, 0x1, -R22 ;  /* 0x0000000119207824 */ /* 0x000fe200078e0a16 */
[----:B------:R0:W1:Y:S01]  /*0760*/  LDC.64 R6, c[0x4][R29] ;  /* 0x010000001d067b82 */ /* 0x0000620000000a00 */
[----:B------:R-:W-:-:S07]  /*0770*/  IMAD.WIDE R4, R31, 0x4, RZ ;  /* 0x000000041f047825 */ /* 0x000fce00078e02ff */
[----:B------:R-:W-:-:S07]  /*0780*/  LEPC R20, `(.L_x_81) ;  /* 0x000000001014794e */ /* 0x000fce0000000000 */
[----:B01----:R-:W-:Y:S05]  /*0790*/  CALL.ABS.NOINC R6 ;  /* 0x0000000006007343 */ /* 0x003fea0003c00000 */
.L_x_81:
[----:B------:R0:W1:Y:S01]  /*07a0*/  LDC.64 R8, c[0x4][R29] ;  /* 0x010000001d087b82 */ /* 0x0000620000000a00 */
[----:B------:R-:W-:-:S04]  /*07b0*/  IMAD.WIDE R6, R32, 0x4, RZ ;  /* 0x0000000420067825 */ /* 0x000fc800078e02ff */
[----:B------:R-:W-:Y:S02]  /*07c0*/  IMAD.MOV.U32 R32, RZ, RZ, R4 ;  /* 0x000000ffff207224 */ /* 0x000fe400078e0004 */
[----:B------:R-:W-:Y:S02]  /*07d0*/  IMAD.MOV.U32 R33, RZ, RZ, R5 ;  /* 0x000000ffff217224 */ /* 0x000fe400078e0005 */
[----:B------:R-:W-:Y:S02]  /*07e0*/  IMAD.MOV.U32 R4, RZ, RZ, R6 ;  /* 0x000000ffff047224 */ /* 0x000fe400078e0006 */
[----:B0-----:R-:W-:-:S07]  /*07f0*/  IMAD.MOV.U32 R5, RZ, RZ, R7 ;  /* 0x000000ffff057224 */ /* 0x001fce00078e0007 */
[----:B------:R-:W-:-:S07]  /*0800*/  LEPC R20, `(.L_x_82) ;  /* 0x000000001014794e */ /* 0x000fce0000000000 */
[----:B-1----:R-:W-:Y:S05]  /*0810*/  CALL.ABS.NOINC R8 ;  /* 0x0000000008007343 */ /* 0x002fea0003c00000 */
.L_x_82:
[----:B------:R-:W0:Y:S01]  /*0820*/  LDC.64 R38, c[0x0][0x358] ;  /* 0x0000d600ff267b82 */ /* 0x000e220000000a00 */
[----:B------:R-:W-:Y:S01]  /*0830*/  ISETP.GE.AND P0, PT, R24, -0x1, PT ;  /* 0xffffffff1800780c */ /* 0x000fe20003f06270 */
[----:B------:R-:W-:Y:S01]  /*0840*/  BSSY.RECONVERGENT B9, `(.L_x_83) ;  /* 0x00000ab000097945 */ /* 0x000fe20003800200 */
[----:B------:R-:W-:Y:S02]  /*0850*/  IMAD.MOV.U32 R34, RZ, RZ, R4 ;  /* 0x000000ffff227224 */ /* 0x000fe400078e0004 */
[----:B------:R-:W-:-:S09]  /*0860*/  IMAD.MOV.U32 R35, RZ, RZ, R5 ;  /* 0x000000ffff237224 */ /* 0x000fd200078e0005 */
[----:B------:R-:W-:Y:S05]  /*0870*/  @!P0 BRA `(.L_x_84) ;  /* 0x00000008009c8947 */ /* 0x000fea0003800000 */
[----:B------:R-:W-:Y:S01]  /*0880*/  ISETP.GE.U32.AND P0, PT, R23, 0x3, PT ;  /* 0x000000031700780c */ /* 0x000fe20003f06070 */
[----:B------:R-:W-:Y:S01]  /*0890*/  BSSY.RECONVERGENT B8, `(.L_x_85) ;  /* 0x000007c000087945 */ /* 0x000fe20003800200 */
[----:B------:R-:W-:Y:S02]  /*08a0*/  IMAD.SHL.U32 R44, R26, 0x2, RZ ;  /* 0x000000021a2c7824 */ /* 0x000fe400078e00ff */
[----:B------:R-:W-:-:S09]  /*08b0*/  IMAD.MOV.U32 R3, RZ, RZ, RZ ;  /* 0x000000ffff037224 */ /* 0x000fd200078e00ff */
[----:B------:R-:W-:Y:S05]  /*08c0*/  @!P0 BRA `(.L_x_86) ;  /* 0x0000000400e08947 */ /* 0x000fea0003800000 */
[----:B------:R-:W-:Y:S01]  /*08d0*/  IADD3 R6, P0, PT, R32, 0x8, RZ ;  /* 0x0000000820067810 */ /* 0x000fe20007f1e0ff */
[----:B------:R-:W-:Y:S01]  /*08e0*/  BSSY.RECONVERGENT B7, `(.L_x_87) ;  /* 0x0000074000077945 */ /* 0x000fe20003800200 */
[----:B------:R-:W-:Y:S01]  /*08f0*/  LOP3.LUT R0, R31, 0xfffffffc, RZ, 0xc0, !PT ;  /* 0xfffffffc1f007812 */ /* 0x000fe200078ec0ff */
[----:B------:R-:W-:Y:S02]  /*0900*/  VIADD R42, R30, 0x3 ;  /* 0x000000031e2a7836 */ /* 0x000fe40000000000 */
[----:B------:R-:W-:Y:S02]  /*0910*/  IMAD.X R7, RZ, RZ, R33, P0 ;  /* 0x000000ffff077224 */ /* 0x000fe400000e0621 */
[----:B------:R-:W-:-:S07]  /*0920*/  IMAD.MOV R31, RZ, RZ, -R0 ;  /* 0x000000ffff1f7224 */ /* 0x000fce00078e0a00 */
.L_x_96:
[----:B------:R-:W-:Y:S01]  /*0930*/  VIADD R0, R42, 0xfffffffd ;  /* 0xfffffffd2a007836 */ /* 0x000fe20000000000 */
[----:B------:R-:W-:Y:S01]  /*0940*/  BSSY.RECONVERGENT B6, `(.L_x_88) ;  /* 0x0000015000067945 */ /* 0x000fe20003800200 */
[----:B-1----:R-:W-:Y:S01]  /*0950*/  IMAD.MOV.U32 R40, RZ, RZ, R6 ;  /* 0x000000ffff287224 */ /* 0x002fe200078e0006 */
[----:B------:R-:W-:Y:S02]  /*0960*/  MOV R41, R7 ;  /* 0x0000000700297202 */ /* 0x000fe40000000f00 */
[----:B------:R-:W-:-:S04]  /*0970*/  SHF.R.S32.HI R3, RZ, 0x1f, R0 ;  /* 0x0000001fff037819 */ /* 0x000fc80000011400 */
        /* <DEDUP_REMOVED lines=9> */
[----:B------:R-:W2:Y:S01]  /*0a10*/  LDCU.64 UR4, c[0x4][0x18] ;  /* 0x01000300ff0477ac */ /* 0x000ea20008000a00 */
[----:B------:R-:W-:Y:S01]  /*0a20*/  IMAD.MOV.U32 R6, RZ, RZ, R28 ;  /* 0x000000ffff067224 */ /* 0x000fe200078e001c */
[----:B------:R1:W3:Y:S01]  /*0a30*/  LDC.64 R8, c[0x4][R0] ;  /* 0x0100000000087b82 */ /* 0x0002e20000000a00 */
[----:B------:R-:W-:Y:S02]  /*0a40*/  IMAD.MOV.U32 R7, RZ, RZ, R27 ;  /* 0x000000ffff077224 */ /* 0x000fe400078e001b */
[----:B--2---:R-:W-:Y:S02]  /*0a50*/  IMAD.U32 R4, RZ, RZ, UR4 ;  /* 0x00000004ff047e24 */ /* 0x004fe4000f8e00ff */
[----:B-1----:R-:W-:-:S07]  /*0a60*/  IMAD.U32 R5, RZ, RZ, UR5 ;  /* 0x00000005ff057e24 */ /* 0x002fce000f8e00ff */
[----:B------:R-:W-:-:S07]  /*0a70*/  LEPC R20, `(.L_x_89) ;  /* 0x000000001014794e */ /* 0x000fce0000000000 */
[----:B0--3--:R-:W-:Y:S05]  /*0a80*/  CALL.ABS.NOINC R8 ;  /* 0x0000000008007343 */ /* 0x009fea0003c00000 */
.L_x_89:
[----:B------:R-:W-:Y:S05]  /*0a90*/  BSYNC.RECONVERGENT B6 ;  /* 0x0000000000067941 */ /* 0x000fea0003800200 */
.L_x_88:
[----:B0-----:R-:W-:Y:S01]  /*0aa0*/  R2UR UR4, R38 ;  /* 0x00000000260472ca */ /* 0x001fe200000e0000 */
[----:B------:R-:W-:Y:S01]  /*0ab0*/  IMAD.WIDE R4, R29, 0x4, R36 ;  /* 0x000000041d047825 */ /* 0x000fe200078e0224 */
[----:B------:R-:W-:-:S13]  /*0ac0*/  R2UR UR5, R39 ;  /* 0x00000000270572ca */ /* 0x000fda00000e0000 */
[----:B------:R-:W2:Y:S01]  /*0ad0*/  LD.E R5, desc[UR4][R4.64] ;  /* 0x0000000404057980 */ /* 0x000ea2000c101900 */
        /* <DEDUP_REMOVED lines=18> */
[----:B01----:R-:W-:-:S07]  /*0c00*/  IMAD.U32 R5, RZ, RZ, UR5 ;  /* 0x00000005ff057e24 */ /* 0x003fce000f8e00ff */
[----:B------:R-:W-:-:S07]  /*0c10*/  LEPC R20, `(.L_x_91) ;  /* 0x000000001014794e */ /* 0x000fce0000000000 */
[----:B---3--:R-:W-:Y:S05]  /*0c20*/  CALL.ABS.NOINC R8 ;  /* 0x0000000008007343 */ /* 0x008fea0003c00000 */
.L_x_91:
[----:B------:R-:W-:Y:S05]  /*0c30*/  BSYNC.RECONVERGENT B6 ;  /* 0x0000000000067941 */ /* 0x000fea0003800200 */
.L_x_90:
[----:B------:R-:W-:Y:S01]  /*0c40*/  R2UR UR4, R38 ;  /* 0x00000000260472ca */ /* 0x000fe200000e0000 */
[----:B0-----:R-:W-:Y:S01]  /*0c50*/  IMAD.WIDE R4, R29, 0x4, R36 ;  /* 0x000000041d047825 */ /* 0x001fe200078e0224 */
        /* <DEDUP_REMOVED lines=23> */
.L_x_93:
[----:B------:R-:W-:Y:S05]  /*0dd0*/  BSYNC.RECONVERGENT B6 ;  /* 0x0000000000067941 */ /* 0x000fea0003800200 */
.L_x_92:
[----:B------:R-:W-:Y:S01]  /*0de0*/  R2UR UR4, R38 ;  /* 0x00000000260472ca */ /* 0x000fe200000e0000 */
[----:B0-----:R-:W-:Y:S01]  /*0df0*/  IMAD.WIDE R4, R29, 0x4, R36 ;  /* 0x000000041d047825 */ /* 0x001fe200078e0224 */
[----:B------:R-:W-:-:S13]  /*0e00*/  R2UR UR5, R39 ;  /* 0x00000000270572ca */ /* 0x000fda00000e0000 */
[----:B------:R-:W2:Y:S01]  /*0e10*/  LD.E R5, desc[UR4][R4.64] ;  /* 0x0000000404057980 */ /* 0x000ea2000c101900 */
        /* <DEDUP_REMOVED lines=20> */
.L_x_95:
[----:B------:R-:W-:Y:S05]  /*0f60*/  BSYNC.RECONVERGENT B6 ;  /* 0x0000000000067941 */ /* 0x000fea0003800200 */
.L_x_94:
[----:B------:R-:W-:Y:S01]  /*0f70*/  R2UR UR4, R38 ;  /* 0x00000000260472ca */ /* 0x000fe200000e0000 */
[----:B0-----:R-:W-:Y:S01]  /*0f80*/  IMAD.WIDE R4, R29, 0x4, R36 ;  /* 0x000000041d047825 */ /* 0x001fe200078e0224 */
[----:B------:R-:W-:-:S13]  /*0f90*/  R2UR UR5, R39 ;  /* 0x00000000270572ca */ /* 0x000fda00000e0000 */
[----:B------:R-:W2:Y:S01]  /*0fa0*/  LD.E R5, desc[UR4][R4.64] ;  /* 0x0000000404057980 */ /* 0x000ea2000c101900 */
[----:B------:R-:W-:Y:S01]  /*0fb0*/  IADD3 R31, PT, PT, R31, 0x4, RZ ;  /* 0x000000041f1f7810 */ /* 0x000fe20007ffe0ff */
[----:B------:R-:W-:Y:S01]  /*0fc0*/  VIADD R42, R42, 0x4 ;  /* 0x000000042a2a7836 */ /* 0x000fe20000000000 */
[----:B------:R-:W-:Y:S02]  /*0fd0*/  IADD3 R6, P1, PT, R40, 0x10, RZ ;  /* 0x0000001028067810 */ /* 0x000fe40007f3e0ff */
[----:B------:R-:W-:-:S03]  /*0fe0*/  ISETP.NE.AND P0, PT, R31, RZ, PT ;  /* 0x000000ff1f00720c */ /* 0x000fc60003f05270 */
[----:B------:R-:W-:Y:S01]  /*0ff0*/  IMAD.X R7, RZ, RZ, R41, P1 ;  /* 0x000000ffff077224 */ /* 0x000fe200008e0629 */
[----:B--2---:R1:W-:Y:S09]  /*1000*/  ST.E desc[UR4][R40.64+0x4], R5 ;  /* 0x0000040528007985 */ /* 0x0043f2000c101904 */
[----:B------:R-:W-:Y:S05]  /*1010*/  @P0 BRA `(.L_x_96) ;  /* 0xfffffff800440947 */ /* 0x000fea000383ffff */
[----:B------:R-:W-:Y:S05]  /*1020*/  BSYNC.RECONVERGENT B7 ;  /* 0x0000000000077941 */ /* 0x000fea0003800200 */
.L_x_87:
[----:B------:R-:W-:-:S05]  /*1030*/  VIADD R3, R23, 0x1 ;  /* 0x0000000117037836 */ /* 0x000fca0000000000 */
[----:B------:R-:W-:-:S07]  /*1040*/  LOP3.LUT R3, R3, 0xfffffffc, RZ, 0xc0, !PT ;  /* 0xfffffffc03037812 */ /* 0x000fce00078ec0ff */
.L_x_86:
[----:B------:R-:W-:Y:S05]  /*1050*/  BSYNC.RECONVERGENT B8 ;  /* 0x0000000000087941 */ /* 0x000fea0003800200 */
.L_x_85:
[----:B------:R-:W-:-:S05]  /*1060*/  VIADD R31, R23, 0x1 ;  /* 0x00000001171f7836 */ /* 0x000fca0000000000 */
[----:B------:R-:W-:-:S13]  /*1070*/  LOP3.LUT P0, R31, R31, 0x3, RZ, 0xc0, !PT ;  /* 0x000000031f1f7812 */ /* 0x000fda000780c0ff */
[----:B------:R-:W-:Y:S05]  /*1080*/  @!P0 BRA `(.L_x_84) ;  /* 0x0000000000988947 */ /* 0x000fea0003800000 */
[----:B-1----:R-:W-:-:S04]  /*1090*/  IMAD.WIDE.U32 R4, R3, 0x4, R32 ;  /* 0x0000000403047825 */ /* 0x002fc800078e0020 */
[----:B------:R-:W-:Y:S02]  /*10a0*/  IMAD.MOV R31, RZ, RZ, -R31 ;  /* 0x000000ffff1f7224 */ /* 0x000fe400078e0a1f */
[----:B------:R-:W-:Y:S02]  /*10b0*/  IMAD.MOV.U32 R40, RZ, RZ, R4 ;  /* 0x000000ffff287224 */ /* 0x000fe400078e0004 */
[----:B------:R-:W-:Y:S02]  /*10c0*/  IMAD.MOV.U32 R41, RZ, RZ, R5 ;  /* 0x000000ffff297224 */ /* 0x000fe400078e0005 */
[----:B------:R-:W-:-:S07]  /*10d0*/  IMAD.IADD R29, R30, 0x1, R3 ;  /* 0x000000011e1d7824 */ /* 0x000fce00078e0203 */
.L_x_99:
[----:B------:R-:W-:Y:S01]  /*10e0*/  SHF.R.S32.HI R0, RZ, 0x1f, R29 ;  /* 0x0000001fff007819 */ /* 0x000fe2000001141d */
[----:B------:R-:W-:Y:S03]  /*10f0*/  BSSY.RECONVERGENT B6, `(.L_x_97) ;  /* 0x0000012000067945 */ /* 0x000fe60003800200 */
[----:B------:R-:W-:-:S04]  /*1100*/  LEA.HI R0, R0, R29, RZ, 0xa ;  /* 0x0000001d00007211 */ /* 0x000fc800078f50ff */
[C---:B--2---:R-:W-:Y:S02]  /*1110*/  LOP3.LUT R4, R0.reuse, 0x3ffc00, RZ, 0xc0, !PT ;  /* 0x003ffc0000047812 */ /* 0x044fe400078ec0ff */
        /* <DEDUP_REMOVED lines=15> */
.L_x_98:
[----:B------:R-:W-:Y:S05]  /*1210*/  BSYNC.RECONVERGENT B6 ;  /* 0x0000000000067941 */ /* 0x000fea0003800200 */
.L_x_97:
[----:B0-----:R-:W-:Y:S01]  /*1220*/  R2UR UR4, R38 ;  /* 0x00000000260472ca */ /* 0x001fe200000e0000 */
[----:B------:R-:W-:Y:S01]  /*1230*/  IMAD.WIDE R4, R23, 0x4, R36 ;  /* 0x0000000417047825 */ /* 0x000fe200078e0224 */
[----:B------:R-:W-:-:S13]  /*1240*/  R2UR UR5, R39 ;  /* 0x00000000270572ca */ /* 0x000fda00000e0000 */
[----:B------:R0:W2:Y:S01]  /*1250*/  LD.E R3, desc[UR4][R4.64] ;  /* 0x0000000404037980 */ /* 0x0000a2000c101900 */
[----:B------:R-:W-:Y:S02]  /*1260*/  VIADD R31, R31, 0x1 ;  /* 0x000000011f1f7836 */ /* 0x000fe40000000000 */
[----:B------:R-:W-:-:S03]  /*1270*/  VIADD R29, R29, 0x1 ;  /* 0x000000011d1d7836 */ /* 0x000fc60000000000 */
[----:B------:R-:W-:Y:S01]  /*1280*/  ISETP.NE.AND P0, PT, R31, RZ, PT ;  /* 0x000000ff1f00720c */ /* 0x000fe20003f05270 */
[----:B0-----:R-:W-:Y:S01]  /*1290*/  IMAD.MOV.U32 R4, RZ, RZ, R40 ;  /* 0x000000ffff047224 */ /* 0x001fe200078e0028 */
[----:B------:R-:W-:Y:S01]  /*12a0*/  IADD3 R40, P1, PT, R40, 0x4, RZ ;  /* 0x0000000428287810 */ /* 0x000fe20007f3e0ff */
[----:B------:R-:W-:-:S04]  /*12b0*/  IMAD.MOV.U32 R5, RZ, RZ, R41 ;  /* 0x000000ffff057224 */ /* 0x000fc800078e0029 */
[----:B------:R-:W-:Y:S01]  /*12c0*/  IMAD.X R41, RZ, RZ, R41, P1 ;  /* 0x000000ffff297224 */ /* 0x000fe200008e0629 */
[----:B--2---:R2:W-:Y:S05]  /*12d0*/  ST.E desc[UR4][R4.64], R3 ;  /* 0x0000000304007985 */ /* 0x0045ea000c101904 */
[----:B------:R-:W-:Y:S05]  /*12e0*/  @P0 BRA `(.L_x_99) ;  /* 0xfffffffc007c0947 */ /* 0x000fea000383ffff */
.L_x_84:
[----:B------:R-:W-:Y:S05]  /*12f0*/  BSYNC.RECONVERGENT B9 ;  /* 0x0000000000097941 */ /* 0x000fea0003800200 */
.L_x_83:
[----:B------:R-:W-:Y:S01]  /*1300*/  IMAD.IADD R42, R25, 0x1, -R22 ;  /* 0x00000001192a7824 */ /* 0x000fe200078e0a16 */
[----:B------:R-:W-:Y:S04]  /*1310*/  BSSY.RECONVERGENT B8, `(.L_x_100) ;  /* 0x00000aa000087945 */ /* 0x000fe80003800200 */
[----:B------:R-:W-:-:S13]  /*1320*/  ISETP.GE.AND P0, PT, R42, 0x1, PT ;  /* 0x000000012a00780c */ /* 0x000fda0003f06270 */
[----:B------:R-:W-:Y:S05]  /*1330*/  @!P0 BRA `(.L_x_101) ;  /* 0x00000008009c8947 */ /* 0x000fea0003800000 */
[----:B------:R-:W-:Y:S01]  /*1340*/  IMAD.IADD R0, R22, 0x1, -R25 ;  /* 0x0000000116007824 */ /* 0x000fe200078e0a19 */
[----:B------:R-:W-:Y:S01]  /*1350*/  BSSY.RECONVERGENT B7, `(.L_x_102) ;  /* 0x0000079000077945 */ /* 0x000fe20003800200 */
[----:B------:R-:W-:Y:S02]  /*1360*/  IMAD.SHL.U32 R43, R26, 0x2, RZ ;  /* 0x000000021a2b7824 */ /* 0x000fe400078e00ff */
[----:B------:R-:W-:Y:S01]  /*1370*/  IMAD.MOV.U32 R29, RZ, RZ, RZ ;  /* 0x000000ffff1d7224 */ /* 0x000fe200078e00ff */
[----:B------:R-:W-:-:S13]  /*1380*/  ISETP.GT.U32.AND P0, PT, R0, -0x4, PT ;  /* 0xfffffffc0000780c */ /* 0x000fda0003f04070 */
[----:B------:R-:W-:Y:S05]  /*1390*/  @P0 BRA `(.L_x_103) ;  /* 0x0000000400d00947 */ /* 0x000fea0003800000 */
[----:B------:R-:W-:Y:S01]  /*13a0*/  LOP3.LUT R29, R42, 0x7ffffffc, RZ, 0xc0, !PT ;  /* 0x7ffffffc2a1d7812 */ /* 0x000fe200078ec0ff */
[----:B------:R-:W-:Y:S01]  /*13b0*/  VIADD R31, R22, 0x4 ;  /* 0x00000004161f7836 */ /* 0x000fe20000000000 */
[----:B------:R-:W-:-:S03]  /*13c0*/  IADD3 R6, P0, PT, R34, 0x8, RZ ;  /* 0x0000000822067810 */ /* 0x000fc60007f1e0ff */
[----:B------:R-:W-:Y:S01]  /*13d0*/  IMAD.MOV R26, RZ, RZ, -R29 ;  /* 0x000000ffff1a7224 */ /* 0x000fe200078e0a1d */
[----:B------:R-:W-:-:S09]  /*13e0*/  IADD3.X R7, PT, PT, RZ, R35, RZ, P0, !PT ;  /* 0x00000023ff077210 */ /* 0x000fd200007fe4ff */
.L_x_112:
[----:B------:R-:W-:Y:S01]  /*13f0*/  VIADD R0, R31, 0xfffffffd ;  /* 0xfffffffd1f007836 */ /* 0x000fe20000000000 */
[----:B------:R-:W-:Y:S01]  /*1400*/  BSSY.RECONVERGENT B6, `(.L_x_104) ;  /* 0x0000015000067945 */ /* 0x000fe20003800200 */
[----:B-1-3--:R-:W-:Y:S02]  /*1410*/  IMAD.MOV.U32 R40, RZ, RZ, R6 ;  /* 0x000000ffff287224 */ /* 0x00afe400078e0006 */
[----:B------:R-:W-:Y:S01]  /*1420*/  IMAD.MOV.U32 R41, RZ, RZ, R7 ;  /* 0x000000ffff297224 */ /* 0x000fe200078e0007 */
[----:B--2---:R-:W-:-:S04]  /*1430*/  SHF.R.S32.HI R3, RZ, 0x1f, R0 ;  /* 0x0000001fff037819 */ /* 0x004fc80000011400 */
        /* <DEDUP_REMOVED lines=17> */
.L_x_105:
[----:B------:R-:W-:Y:S05]  /*1550*/  BSYNC.RECONVERGENT B6 ;  /* 0x0000000000067941 */ /* 0x000fea0003800200 */
.L_x_104:
        /* <DEDUP_REMOVED lines=25> */
.L_x_107:
[----:B------:R-:W-:Y:S05]  /*16f0*/  BSYNC.RECONVERGENT B6 ;  /* 0x0000000000067941 */ /* 0x000fea0003800200 */
.L_x_106:
        /* <DEDUP_REMOVED lines=25> */
.L_x_109:
[----:B------:R-:W-:Y:S05]  /*1890*/  BSYNC.RECONVERGENT B6 ;  /* 0x0000000000067941 */ /* 0x000fea0003800200 */
.L_x_108:
        /* <DEDUP_REMOVED lines=8> */
[----:B------:R-:W-:Y:S02]  /*1920*/  LEA.HI.SX32 R23, R0, R43, 0x16 ;  /* 0x0000002b00177211 */ /* 0x000fe400078fb2ff */
[----:B------:R-:W-:-:S05]  /*1930*/  IADD3 R6, PT, PT, -R6, R31, RZ ;  /* 0x0000001f06067210 */ /* 0x000fca0007ffe1ff */
        /* <DEDUP_REMOVED lines=14> */
.L_x_111:
[----:B------:R-:W-:Y:S05]  /*1a20*/  BSYNC.RECONVERGENT B6 ;  /* 0x0000000000067941 */ /* 0x000fea0003800200 */
.L_x_110:
[----:B------:R-:W-:Y:S01]  /*1a30*/  R2UR UR4, R38 ;  /* 0x00000000260472ca */ /* 0x000fe200000e0000 */
[----:B0-----:R-:W-:Y:S01]  /*1a40*/  IMAD.WIDE R4, R23, 0x4, R36 ;  /* 0x0000000417047825 */ /* 0x001fe200078e0224 */
[----:B------:R-:W-:-:S13]  /*1a50*/  R2UR UR5, R39 ;  /* 0x00000000270572ca */ /* 0x000fda00000e0000 */
[----:B------:R-:W2:Y:S01]  /*1a60*/  LD.E R5, desc[UR4][R4.64] ;  /* 0x0000000404057980 */ /* 0x000ea2000c101900 */
[----:B------:R-:W-:Y:S01]  /*1a70*/  VIADD R26, R26, 0x4 ;  /* 0x000000041a1a7836 */ /* 0x000fe20000000000 */
[----:B------:R-:W-:Y:S01]  /*1a80*/  IADD3 R6, P1, PT, R40, 0x10, RZ ;  /* 0x0000001028067810 */ /* 0x000fe20007f3e0ff */
[----:B------:R-:W-:-:S03]  /*1a90*/  VIADD R31, R31, 0x4 ;  /* 0x000000041f1f7836 */ /* 0x000fc60000000000 */
[----:B------:R-:W-:Y:S01]  /*1aa0*/  ISETP.NE.AND P0, PT, R26, RZ, PT ;  /* 0x000000ff1a00720c */ /* 0x000fe20003f05270 */
[----:B------:R-:W-:Y:S01]  /*1ab0*/  IMAD.X R7, RZ, RZ, R41, P1 ;  /* 0x000000ffff077224 */ /* 0x000fe200008e0629 */
[----:B--2---:R3:W-:Y:S11]  /*1ac0*/  ST.E desc[UR4][R40.64+0x4], R5 ;  /* 0x0000040528007985 */ /* 0x0047f6000c101904 */
[----:B------:R-:W-:Y:S05]  /*1ad0*/  @P0 BRA `(.L_x_112) ;  /* 0xfffffff800440947 */ /* 0x000fea000383ffff */
.L_x_103:
[----:B------:R-:W-:Y:S05]  /*1ae0*/  BSYNC.RECONVERGENT B7 ;  /* 0x0000000000077941 */ /* 0x000fea0003800200 */
.L_x_102:
[----:B------:R-:W-:-:S13]  /*1af0*/  LOP3.LUT P0, R26, R42, 0x3, RZ, 0xc0, !PT ;  /* 0x000000032a1a7812 */ /* 0x000fda000780c0ff */
[----:B------:R-:W-:Y:S05]  /*1b00*/  @!P0 BRA `(.L_x_101) ;  /* 0x0000000000a88947 */ /* 0x000fea0003800000 */
[----:B------:R-:W-:Y:S01]  /*1b10*/  LEA.HI R0, R24, R24, RZ, 0x1 ;  /* 0x0000001818007211 */ /* 0x000fe200078f08ff */
[----:B-123--:R-:W-:-:S03]  /*1b20*/  IMAD.WIDE.U32 R4, R29, 0x4, R34 ;  /* 0x000000041d047825 */ /* 0x00efc600078e0022 */
[----:B------:R-:W-:Y:S01]  /*1b30*/  SHF.R.S32.HI R0, RZ, 0x1, R0 ;  /* 0x00000001ff007819 */ /* 0x000fe20000011400 */
[----:B------:R-:W-:Y:S02]  /*1b40*/  IMAD.MOV.U32 R31, RZ, RZ, R4 ;  /* 0x000000ffff1f7224 */ /* 0x000fe400078e0004 */
[----:B------:R-:W-:Y:S01]  /*1b50*/  IMAD.MOV.U32 R40, RZ, RZ, R5 ;  /* 0x000000ffff287224 */ /* 0x000fe200078e0005 */
[----:B------:R-:W-:Y:S01]  /*1b60*/  IADD3 R29, PT, PT, R30, R29, R0 ;  /* 0x0000001d1e1d7210 */ /* 0x000fe20007ffe000 */
[----:B------:R-:W-:-:S07]  /*1b70*/  IMAD.MOV R26, RZ, RZ, -R26 ;  /* 0x000000ffff1a7224 */ /* 0x000fce00078e0a1a */
.L_x_115:
[----:B------:R-:W-:Y:S01]  /*1b80*/  VIADD R29, R29, 0x1 ;  /* 0x000000011d1d7836 */ /* 0x000fe20000000000 */
[----:B------:R-:W-:Y:S01]  /*1b90*/  BSSY.RECONVERGENT B6, `(.L_x_113) ;  /* 0x0000016000067945 */ /* 0x000fe20003800200 */
[----:B------:R-:W-:-:S03]  /*1ba0*/  VIADD R26, R26, 0x1 ;  /* 0x000000011a1a7836 */ /* 0x000fc60000000000 */
[----:B------:R-:W-:Y:S02]  /*1bb0*/  SHF.R.S32.HI R0, RZ, 0x1f, R29 ;  /* 0x0000001fff007819 */ /* 0x000fe4000001141d */
[----:B------:R-:W-:Y:S02]  /*1bc0*/  ISETP.NE.AND P1, PT, R26, RZ, PT ;  /* 0x000000ff1a00720c */ /* 0x000fe40003f25270 */
[----:B------:R-:W-:Y:S02]  /*1bd0*/  LEA.HI R0, R0, R29, RZ, 0xa ;  /* 0x0000001d00007211 */ /* 0x000fe400078f50ff */
[----:B------:R-:W-:Y:S02]  /*1be0*/  P2R R41, PR, RZ, 0x2 ;  /* 0x00000002ff297803 */ /* 0x000fe40000000000 */
[C---:B----4-:R-:W-:Y:S02]  /*1bf0*/  LOP3.LUT R4, R0.reuse, 0x3ffc00, RZ, 0xc0, !PT ;  /* 0x003ffc0000047812 */ /* 0x050fe400078ec0ff */
        /* <DEDUP_REMOVED lines=15> */
.L_x_114:
[----:B------:R-:W-:Y:S05]  /*1cf0*/  BSYNC.RECONVERGENT B6 ;  /* 0x0000000000067941 */ /* 0x000fea0003800200 */
.L_x_113:
[----:B0-----:R-:W-:Y:S01]  /*1d00*/  R2UR UR4, R38 ;  /* 0x00000000260472ca */ /* 0x001fe200000e0000 */
[----:B------:R-:W-:Y:S01]  /*1d10*/  IMAD.WIDE R4, R23, 0x4, R36 ;  /* 0x0000000417047825 */ /* 0x000fe200078e0224 */
[----:B------:R-:W-:Y:S02]  /*1d20*/  R2UR UR5, R39 ;  /* 0x00000000270572ca */ /* 0x000fe400000e0000 */
[----:B------:R-:W-:-:S11]  /*1d30*/  ISETP.NE.AND P6, PT, R41, RZ, PT ;  /* 0x000000ff2900720c */ /* 0x000fd60003fc5270 */
[----:B------:R0:W2:Y:S02]  /*1d40*/  LD.E R3, desc[UR4][R4.64] ;  /* 0x0000000404037980 */ /* 0x0000a4000c101900 */
[----:B0-----:R-:W-:Y:S01]  /*1d50*/  IMAD.MOV.U32 R4, RZ, RZ, R31 ;  /* 0x000000ffff047224 */ /* 0x001fe200078e001f */
[----:B------:R-:W-:Y:S01]  /*1d60*/  IADD3 R31, P0, PT, R31, 0x4, RZ ;  /* 0x000000041f1f7810 */ /* 0x000fe20007f1e0ff */
[----:B------:R-:W-:-:S04]  /*1d70*/  IMAD.MOV.U32 R5, RZ, RZ, R40 ;  /* 0x000000ffff057224 */ /* 0x000fc800078e0028 */
[----:B------:R-:W-:Y:S01]  /*1d80*/  IMAD.X R40, RZ, RZ, R40, P0 ;  /* 0x000000ffff287224 */ /* 0x000fe200000e0628 */
[----:B--2---:R4:W-:Y:S01]  /*1d90*/  ST.E desc[UR4][R4.64], R3 ;  /* 0x0000000304007985 */ /* 0x0049e2000c101904 */
[----:B------:R-:W-:Y:S06]  /*1da0*/  @P6 BRA `(.L_x_115) ;  /* 0xfffffffc00746947 */ /* 0x000fec000383ffff */
.L_x_101:
[----:B------:R-:W-:Y:S05]  /*1db0*/  BSYNC.RECONVERGENT B8 ;  /* 0x0000000000087941 */ /* 0x000fea0003800200 */
.L_x_100:
[----:B-1-3--:R-:W-:Y:S01]  /*1dc0*/  IMAD.IADD R41, R25, 0x1, -R22 ;  /* 0x0000000119297824 */ /* 0x00afe200078e0a16 */
[----:B------:R-:W-:Y:S01]  /*1dd0*/  BSSY.RECONVERGENT B8, `(.L_x_116) ;  /* 0x000004f000087945 */ /* 0x000fe20003800200 */
[----:B------:R-:W-:Y:S02]  /*1de0*/  HFMA2 R26, -RZ, RZ, 0, 0 ;  /* 0x00000000ff1a7431 */ /* 0x000fe400000001ff */
[----:B------:R-:W-:Y:S01]  /*1df0*/  IMAD.MOV.U32 R29, RZ, RZ, RZ ;  /* 0x000000ffff1d7224 */ /* 0x000fe200078e00ff */
[----:B------:R-:W-:-:S04]  /*1e00*/  ISETP.GE.AND P0, PT, R41, 0x1, PT ;  /* 0x000000012900780c */ /* 0x000fc80003f06270 */
[----:B------:R-:W-:-:S13]  /*1e10*/  ISETP.LT.OR P0, PT, R24, -0x1, !P0 ;  /* 0xffffffff1800780c */ /* 0x000fda0004701670 */
[----:B------:R-:W-:Y:S05]  /*1e20*/  @P0 BRA `(.L_x_117) ;  /* 0x0000000400240947 */ /* 0x000fea0003800000 */
[----:B------:R-:W-:Y:S02]  /*1e30*/  IMAD.MOV.U32 R26, RZ, RZ, RZ ;  /* 0x000000ffff1a7224 */ /* 0x000fe400078e00ff */
[----:B------:R-:W-:-:S07]  /*1e40*/  IMAD.MOV.U32 R29, RZ, RZ, RZ ;  /* 0x000000ffff1d7224 */ /* 0x000fce00078e00ff */
.L_x_125:
[C---:B0-----:R-:W-:Y:S01]  /*1e50*/  R2UR UR4, R38.reuse ;  /* 0x00000000260472ca */ /* 0x041fe200000e0000 */
[----:B------:R-:W-:Y:S01]  /*1e60*/  IMAD.MOV.U32 R6, RZ, RZ, R34 ;  /* 0x000000ffff067224 */ /* 0x000fe200078e0022 */
[----:B------:R-:W-:Y:S01]  /*1e70*/  R2UR UR5, R39 ;  /* 0x00000000270572ca */ /* 0x000fe200000e0000 */
[----:B------:R-:W-:Y:S01]  /*1e80*/  IMAD.MOV.U32 R7, RZ, RZ, R35 ;  /* 0x000000ffff077224 */ /* 0x000fe200078e0023 */
[----:B------:R-:W-:Y:S01]  /*1e90*/  R2UR UR6, R38 ;  /* 0x00000000260672ca */ /* 0x000fe200000e0000 */
[----:B-12-4-:R-:W-:Y:S01]  /*1ea0*/  IMAD.WIDE R4, R29, 0x4, R32 ;  /* 0x000000041d047825 */ /* 0x016fe200078e0220 */
[----:B------:R-:W-:-:S03]  /*1eb0*/  R2UR UR7, R39 ;  /* 0x00000000270772ca */ /* 0x000fc600000e0000 */
[----:B------:R-:W-:-:S06]  /*1ec0*/  IMAD.WIDE R6, R26, 0x4, R6 ;  /* 0x000000041a067825 */ /* 0x000fcc00078e0206 */
[----:B------:R-:W2:Y:S04]  /*1ed0*/  LD.E R31, desc[UR4][R4.64] ;  /* 0x00000004041f7980 */ /* 0x000ea8000c101900 */
[----:B------:R-:W2:Y:S01]  /*1ee0*/  LD.E R40, desc[UR6][R6.64] ;  /* 0x0000000606287980 */ /* 0x000ea2000c101900 */
[----:B------:R-:W-:Y:S01]  /*1ef0*/  BSSY.RECONVERGENT B7, `(.L_x_118) ;  /* 0x0000036000077945 */ /* 0x000fe20003800200 */
[----:B--2---:R-:W-:-:S13]  /*1f00*/  ISETP.GT.AND P0, PT, R31, R40, PT ;  /* 0x000000281f00720c */ /* 0x004fda0003f04270 */
[----:B------:R-:W-:Y:S05]  /*1f10*/  @P0 BRA `(.L_x_119) ;  /* 0x0000000000680947 */ /* 0x000fea0003800000 */
[----:B------:R-:W-:Y:S01]  /*1f20*/  SHF.R.S32.HI R3, RZ, 0x1f, R30 ;  /* 0x0000001fff037819 */ /* 0x000fe2000001141e */
[----:B------:R-:W-:Y:S03]  /*1f30*/  BSSY.RECONVERGENT B6, `(.L_x_120) ;  /* 0x0000012000067945 */ /* 0x000fe60003800200 */
[----:B------:R-:W-:-:S04]  /*1f40*/  LEA.HI R3, R3, R30, RZ, 0xa ;  /* 0x0000001e03037211 */ /* 0x000fc800078f50ff */
[----:B------:R-:W-:Y:S02]  /*1f50*/  LOP3.LUT R5, R3, 0x3ffc00, RZ, 0xc0, !PT ;  /* 0x003ffc0003057812 */ /* 0x000fe400078ec0ff */
[----:B------:R-:W-:-:S03]  /*1f60*/  SHF.R.S32.HI R23, RZ, 0xa, R3 ;  /* 0x0000000aff177819 */ /* 0x000fc60000011403 */
[----:B------:R-:W-:-:S04]  /*1f70*/  IMAD.IADD R0, R30, 0x1, -R5 ;  /* 0x000000011e007824 */ /* 0x000fc800078e0a05 */
[----:B------:R-:W-:-:S05]  /*1f80*/  IMAD R23, R0, 0x400, R23 ;  /* 0x0000040000177824 */ /* 0x000fca00078e0217 */
[----:B------:R-:W-:-:S13]  /*1f90*/  ISETP.GE.U32.AND P0, PT, R23, 0x100000, PT ;  /* 0x001000001700780c */ /* 0x000fda0003f06070 */
[----:B------:R-:W-:Y:S05]  /*1fa0*/  @!P0 BRA `(.L_x_121) ;  /* 0x0000000000288947 */ /* 0x000fea0003800000 */
[----:B------:R-:W-:Y:S01]  /*1fb0*/  MOV R0, 0x0 ;  /* 0x0000000000007802 */ /* 0x000fe20000000f00 */
[----:B------:R0:W-:Y:S01]  /*1fc0*/  STL [R1], R23 ;  /* 0x0000001701007387 */ /* 0x0001e20000100800 */
[----:B------:R-:W1:Y:S01]  /*1fd0*/  LDCU.64 UR4, c[0x4][0x18] ;  /* 0x01000300ff0477ac */ /* 0x000e620008000a00 */
[----:B------:R-:W-:Y:S01]  /*1fe0*/  IMAD.MOV.U32 R6, RZ, RZ, R28 ;  /* 0x000000ffff067224 */ /* 0x000fe200078e001c */
[----:B------:R0:W2:Y:S01]  /*1ff0*/  LDC.64 R8, c[0x4][R0] ;  /* 0x0100000000087b82 */ /* 0x0000a20000000a00 */
[----:B------:R-:W-:Y:S02]  /*2000*/  IMAD.MOV.U32 R7, RZ, RZ, R27 ;  /* 0x000000ffff077224 */ /* 0x000fe400078e001b */
[----:B-1----:R-:W-:Y:S02]  /*2010*/  IMAD.U32 R4, RZ, RZ, UR4 ;  /* 0x00000004ff047e24 */ /* 0x002fe4000f8e00ff */
[----:B0-----:R-:W-:-:S07]  /*2020*/  IMAD.U32 R5, RZ, RZ, UR5 ;  /* 0x00000005ff057e24 */ /* 0x001fce000f8e00ff */
[----:B------:R-:W-:-:S07]  /*2030*/  LEPC R20, `(.L_x_121) ;  /* 0x000000001014794e */ /* 0x000fce0000000000 */
[----:B--2---:R-:W-:Y:S05]  /*2040*/  CALL.ABS.NOINC R8 ;  /* 0x0000000008007343 */ /* 0x004fea0003c00000 */
.L_x_121:
[----:B------:R-:W-:Y:S05]  /*2050*/  BSYNC.RECONVERGENT B6 ;  /* 0x0000000000067941 */ /* 0x000fea0003800200 */
.L_x_120:
[----:B------:R-:W-:Y:S01]  /*2060*/  R2UR UR4, R38 ;  /* 0x00000000260472ca */ /* 0x000fe200000e0000 */
[----:B------:R-:W-:Y:S01]  /*2070*/  IMAD.WIDE R4, R23, 0x4, R36 ;  /* 0x0000000417047825 */ /* 0x000fe200078e0224 */
[----:B------:R-:W-:-:S03]  /*2080*/  R2UR UR5, R39 ;  /* 0x00000000270572ca */ /* 0x000fc600000e0000 */
[----:B------:R-:W-:-:S10]  /*2090*/  VIADD R29, R29, 0x1 ;  /* 0x000000011d1d7836 */ /* 0x000fd40000000000 */
[----:B------:R0:W-:Y:S01]  /*20a0*/  ST.E desc[UR4][R4.64], R31 ;  /* 0x0000001f04007985 */ /* 0x0001e2000c101904 */
[----:B------:R-:W-:Y:S05]  /*20b0*/  BRA `(.L_x_122) ;  /* 0x0000000000647947 */ /* 0x000fea0003800000 */
.L_x_119:
        /* <DEDUP_REMOVED lines=19> */
.L_x_124:
[----:B------:R-:W-:Y:S05]  /*21f0*/  BSYNC.RECONVERGENT B6 ;  /* 0x0000000000067941 */ /* 0x000fea0003800200 */
.L_x_123:
[----:B------:R-:W-:Y:S01]  /*2200*/  R2UR UR4, R38 ;  /* 0x00000000260472ca */ /* 0x000fe200000e0000 */
[----:B------:R-:W-:Y:S01]  /*2210*/  IMAD.WIDE R4, R23, 0x4, R36 ;  /* 0x0000000417047825 */ /* 0x000fe200078e0224 */
[----:B------:R-:W-:-:S03]  /*2220*/  R2UR UR5, R39 ;  /* 0x00000000270572ca */ /* 0x000fc600000e0000 */
[----:B------:R-:W-:-:S10]  /*2230*/  VIADD R26, R26, 0x1 ;  /* 0x000000011a1a7836 */ /* 0x000fd40000000000 */
[----:B------:R1:W-:Y:S02]  /*2240*/  ST.E desc[UR4][R4.64], R40 ;  /* 0x0000002804007985 */ /* 0x0003e4000c101904 */
.L_x_122:
[----:B------:R-:W-:Y:S05]  /*2250*/  BSYNC.RECONVERGENT B7 ;  /* 0x0000000000077941 */ /* 0x000fea0003800200 */
.L_x_118:
[----:B------:R-:W-:Y:S01]  /*2260*/  LEA.HI R0, R24, R24, RZ, 0x1 ;  /* 0x0000001818007211 */ /* 0x000fe200078f08ff */
[----:B------:R-:W-:Y:S01]  /*2270*/  VIADD R30, R30, 0x1 ;  /* 0x000000011e1e7836 */ /* 0x000fe20000000000 */
[----:B------:R-:W-:Y:S02]  /*2280*/  ISETP.GE.AND P0, PT, R26, R41, PT ;  /* 0x000000291a00720c */ /* 0x000fe40003f06270 */
[----:B------:R-:W-:-:S04]  /*2290*/  SHF.R.S32.HI R0, RZ, 0x1, R0 ;  /* 0x00000001ff007819 */ /* 0x000fc80000011400 */
[----:B------:R-:W-:-:S13]  /*22a0*/  ISETP.LE.AND P1, PT, R29, R0, PT ;  /* 0x000000001d00720c */ /* 0x000fda0003f23270 */
[----:B------:R-:W-:Y:S05]  /*22b0*/  @!P0 BRA P1, `(.L_x_125) ;  /* 0xfffffff800e48947 */ /* 0x000fea000083ffff */
.L_x_117:
[----:B------:R-:W-:Y:S05]  /*22c0*/  BSYNC.RECONVERGENT B8 ;  /* 0x0000000000087941 */ /* 0x000fea0003800200 */
.L_x_116:
[----:B-1----:R-:W-:Y:S01]  /*22d0*/  LEA.HI R40, R24, R24, RZ, 0x1 ;  /* 0x0000001818287211 */ /* 0x002fe200078f08ff */
[----:B------:R-:W-:Y:S03]  /*22e0*/  BSSY.RECONVERGENT B8, `(.L_x_126) ;  /* 0x00000b0000087945 */ /* 0x000fe60003800200 */
[----:B------:R-:W-:-:S04]  /*22f0*/  SHF.R.S32.HI R0, RZ, 0x1, R40 ;  /* 0x00000001ff007819 */ /* 0x000fc80000011428 */
[----:B------:R-:W-:-:S13]  /*2300*/  ISETP.GE.AND P0, PT, R0, R29, PT ;  /* 0x0000001d0000720c */ /* 0x000fda0003f06270 */
[----:B------:R-:W-:Y:S05]  /*2310*/  @!P0 BRA `(.L_x_127) ;  /* 0x0000000800b08947 */ /* 0x000fea0003800000 */
[----:B------:R-:W-:Y:S01]  /*2320*/  VIADD R0, R0, 0x1 ;  /* 0x0000000100007836 */ /* 0x000fe20000000000 */
[----:B------:R-:W-:Y:S01]  /*2330*/  BSSY.RECONVERGENT B7, `(.L_x_128) ;  /* 0x000002a000077945 */ /* 0x000fe20003800200 */
[--C-:B0-----:R-:W-:Y:S02]  /*2340*/  IMAD.MOV.U32 R31, RZ, RZ, R29.reuse ;  /* 0x000000ffff1f7224 */ /* 0x101fe400078e001d */
[----:B------:R-:W-:-:S05]  /*2350*/  IMAD.IADD R0, R0, 0x1, -R29 ;  /* 0x0000000100007824 */ /* 0x000fca00078e0a1d */
[----:B------:R-:W-:-:S13]  /*2360*/  LOP3.LUT P0, R0, R0, 0x3, RZ, 0xc0, !PT ;  /* 0x0000000300007812 */ /* 0x000fda000780c0ff */
[----:B------:R-:W-:Y:S05]  /*2370*/  @!P0 BRA `(.L_x_129) ;  /* 0x0000000000948947 */ /* 0x000fea0003800000 */
[----:B------:R-:W-:Y:S02]  /*2380*/  IMAD.MOV R24, RZ, RZ, -R0 ;  /* 0x000000ffff187224 */ /* 0x000fe400078e0a00 */
[----:B------:R-:W-:-:S07]  /*2390*/  IMAD.MOV.U32 R31, RZ, RZ, R29 ;  /* 0x000000ffff1f7224 */ /* 0x000fce00078e001d */
.L_x_132:
[----:B--2-4-:R-:W-:Y:S01]  /*23a0*/  SHF.R.S32.HI R3, RZ, 0x1f, R30 ;  /* 0x0000001fff037819 */ /* 0x014fe2000001141e */
[----:B0-----:R-:W-:Y:S01]  /*23b0*/  IMAD.WIDE R4, R31, 0x4, R32 ;  /* 0x000000041f047825 */ /* 0x001fe200078e0220 */
[----:B------:R-:W-:Y:S02]  /*23c0*/  R2UR UR4, R38 ;  /* 0x00000000260472ca */ /* 0x000fe400000e0000 */
[----:B------:R-:W-:Y:S02]  /*23d0*/  LEA.HI R3, R3, R30, RZ, 0xa ;  /* 0x0000001e03037211 */ /* 0x000fe400078f50ff */
[----:B------:R-:W-:Y:S02]  /*23e0*/  R2UR UR5, R39 ;  /* 0x00000000270572ca */ /* 0x000fe400000e0000 */
[----:B------:R-:W-:Y:S02]  /*23f0*/  LOP3.LUT R7, R3, 0x3ffc00, RZ, 0xc0, !PT ;  /* 0x003ffc0003077812 */ /* 0x000fe400078ec0ff */
[----:B------:R-:W-:-:S02]  /*2400*/  SHF.R.S32.HI R23, RZ, 0xa, R3 ;  /* 0x0000000aff177819 */ /* 0x000fc40000011403 */
[----:B------:R-:W-:-:S05]  /*2410*/  IADD3 R0, PT, PT, -R7, R30, RZ ;  /* 0x0000001e07007210 */ /* 0x000fca0007ffe1ff */
[----:B------:R-:W-:Y:S02]  /*2420*/  IMAD R23, R0, 0x400, R23 ;  /* 0x0000040000177824 */ /* 0x000fe400078e0217 */
[----:B------:R-:W-:Y:S01]  /*2430*/  VIADD R24, R24, 0x1 ;  /* 0x0000000118187836 */ /* 0x000fe20000000000 */
[----:B------:R0:W5:Y:S01]  /*2440*/  LD.E R41, desc[UR4][R4.64] ;  /* 0x0000000404297980 */ /* 0x000162000c101900 */
[----:B------:R-:W-:Y:S01]  /*2450*/  BSSY.RECONVERGENT B6, `(.L_x_130) ;  /* 0x000000f000067945 */ /* 0x000fe20003800200 */
[----:B------:R-:W-:Y:S02]  /*2460*/  ISETP.GE.U32.AND P0, PT, R23, 0x100000, PT ;  /* 0x001000001700780c */ /* 0x000fe40003f06070 */
[----:B------:R-:W-:-:S04]  /*2470*/  ISETP.NE.AND P1, PT, R24, RZ, PT ;  /* 0x000000ff1800720c */ /* 0x000fc80003f25270 */
[----:B------:R-:W-:-:S07]  /*2480*/  P2R R42, PR, RZ, 0x2 ;  /* 0x00000002ff2a7803 */ /* 0x000fce0000000000 */
[----:B0-----:R-:W-:Y:S05]  /*2490*/  @!P0 BRA `(.L_x_131) ;  /* 0x0000000000288947 */ /* 0x001fea0003800000 */
        /* <DEDUP_REMOVED lines=9> */
[----:B--2--5:R-:W-:Y:S05]  /*2530*/  CALL.ABS.NOINC R8 ;  /* 0x0000000008007343 */ /* 0x024fea0003c00000 */
.L_x_131:
[----:B------:R-:W-:Y:S05]  /*2540*/  BSYNC.RECONVERGENT B6 ;  /* 0x0000000000067941 */ /* 0x000fea0003800200 */
.L_x_130:
[----:B------:R-:W-:Y:S01]  /*2550*/  R2UR UR4, R38 ;  /* 0x00000000260472ca */ /* 0x000fe200000e0000 */
[----:B------:R-:W-:Y:S01]  /*2560*/  IMAD.WIDE R4, R23, 0x4, R36 ;  /* 0x0000000417047825 */ /* 0x000fe200078e0224 */
[----:B------:R-:W-:Y:S02]  /*2570*/  R2UR UR5, R39 ;  /* 0x00000000270572ca */ /* 0x000fe400000e0000 */
[----:B------:R-:W-:Y:S01]  /*2580*/  ISETP.NE.AND P6, PT, R42, RZ, PT ;  /* 0x000000ff2a00720c */ /* 0x000fe20003fc5270 */
[----:B------:R-:W-:Y:S02]  /*2590*/  VIADD R30, R30, 0x1 ;  /* 0x000000011e1e7836 */ /* 0x000fe40000000000 */
[----:B------:R-:W-:-:S08]  /*25a0*/  VIADD R31, R31, 0x1 ;  /* 0x000000011f1f7836 */ /* 0x000fd00000000000 */
[----:B-----5:R0:W-:Y:S02]  /*25b0*/  ST.E desc[UR4][R4.64], R41 ;  /* 0x0000002904007985 */ /* 0x0201e4000c101904 */
[----:B------:R-:W-:Y:S05]  /*25c0*/  @P6 BRA `(.L_x_132) ;  /* 0xfffffffc00746947 */ /* 0x000fea000383ffff */
.L_x_129:
[----:B------:R-:W-:Y:S05]  /*25d0*/  BSYNC.RECONVERGENT B7 ;  /* 0x0000000000077941 */ /* 0x000fea0003800200 */
.L_x_128:
[----:B------:R-:W-:-:S05]  /*25e0*/  SHF.R.S32.HI R24, RZ, 0x1, R40 ;  /* 0x00000001ff187819 */ /* 0x000fca0000011428 */
[----:B------:R-:W-:-:S05]  /*25f0*/  IMAD.IADD R0, R24, 0x1, -R29 ;  /* 0x0000000118007824 */ /* 0x000fca00078e0a1d */
[----:B------:R-:W-:-:S13]  /*2600*/  ISETP.GE.U32.AND P0, PT, R0, 0x3, PT ;  /* 0x000000030000780c */ /* 0x000fda0003f06070 */
[----:B------:R-:W-:Y:S05]  /*2610*/  @!P0 BRA `(.L_x_127) ;  /* 0x0000000400f08947 */ /* 0x000fea0003800000 */
[----:B------:R-:W-:Y:S01]  /*2620*/  BSSY.RECONVERGENT B7, `(.L_x_127) ;  /* 0x000007b000077945 */ /* 0x000fe20003800200 */
[C---:B------:R-:W-:Y:S02]  /*2630*/  IMAD.IADD R24, R31.reuse, 0x1, -R24 ;  /* 0x000000011f187824 */ /* 0x040fe400078e0a18 */
[----:B------:R-:W-:Y:S02]  /*2640*/  VIADD R29, R31, 0xffffffff ;  /* 0xffffffff1f1d7836 */ /* 0x000fe40000000000 */
[----:B------:R-:W-:-:S07]  /*2650*/  IMAD.MOV.U32 R40, RZ, RZ, R30 ;  /* 0x000000ffff287224 */ /* 0x000fce00078e001e */
.L_x_141:
[----:B--2-4-:R-:W-:Y:S01]  /*2660*/  SHF.R.S32.HI R3, RZ, 0x1f, R40 ;  /* 0x0000001fff037819 */ /* 0x014fe20000011428 */
[----:B-1----:R-:W-:Y:S01]  /*2670*/  VIADD R31, R29, 0x1 ;  /* 0x000000011d1f7836 */ /* 0x002fe20000000000 */
[----:B------:R-:W-:Y:S02]  /*2680*/  R2UR UR4, R38 ;  /* 0x00000000260472ca */ /* 0x000fe400000e0000 */
[----:B------:R-:W-:Y:S01]  /*2690*/  LEA.HI R3, R3, R40, RZ, 0xa ;  /* 0x0000002803037211 */ /* 0x000fe200078f50ff */
[----:B------:R-:W-:Y:S01]  /*26a0*/  IMAD.WIDE R30, R31, 0x4, R32 ;  /* 0x000000041f1e7825 */ /* 0x000fe200078e0220 */
[----:B------:R-:W-:Y:S02]  /*26b0*/  R2UR UR5, R39 ;  /* 0x00000000270572ca */ /* 0x000fe400000e0000 */
[----:B0-----:R-:W-:Y:S02]  /*26c0*/  LOP3.LUT R5, R3, 0x3ffc00, RZ, 0xc0, !PT ;  /* 0x003ffc0003057812 */ /* 0x001fe400078ec0ff */
[----:B------:R-:W-:-:S03]  /*26d0*/  SHF.R.S32.HI R23, RZ, 0xa, R3 ;  /* 0x0000000aff177819 */ /* 0x000fc60000011403 */
[----:B------:R-:W-:-:S04]  /*26e0*/  IMAD.IADD R0, R40, 0x1, -R5 ;  /* 0x0000000128007824 */ /* 0x000fc800078e0a05 */
[----:B------:R-:W-:Y:S01]  /*26f0*/  IMAD R23, R0, 0x400, R23 ;  /* 0x0000040000177824 */ /* 0x000fe200078e0217 */
[----:B------:R-:W-:Y:S01]  /*2700*/  BSSY.RECONVERGENT B6, `(.L_x_133) ;  /* 0x000000e000067945 */ /* 0x000fe20003800200 */
[----:B------:R0:W5:Y:S03]  /*2710*/  LD.E R41, desc[UR4][R30.64] ;  /* 0x000000041e297980 */ /* 0x000166000c101900 */
[----:B------:R-:W-:-:S13]  /*2720*/  ISETP.GE.U32.AND P0, PT, R23, 0x100000, PT ;  /* 0x001000001700780c */ /* 0x000fda0003f06070 */
        /* <DEDUP_REMOVED lines=11> */
.L_x_134:
[----:B------:R-:W-:Y:S05]  /*27e0*/  BSYNC.RECONVERGENT B6 ;  /* 0x0000000000067941 */ /* 0x000fea0003800200 */
.L_x_133:
[----:B------:R-:W-:Y:S01]  /*27f0*/  VIADD R0, R40, 0x1 ;  /* 0x0000000128007836 */ /* 0x000fe20000000000 */
[C---:B------:R-:W-:Y:S01]  /*2800*/  R2UR UR4, R38.reuse ;  /* 0x00000000260472ca */ /* 0x040fe200000e0000 */
[----:B------:R-:W-:Y:S01]  /*2810*/  IMAD.WIDE R4, R23, 0x4, R36 ;  /* 0x0000000417047825 */ /* 0x000fe200078e0224 */
[----:B------:R-:W-:Y:S02]  /*2820*/  R2UR UR5, R39 ;  /* 0x00000000270572ca */ /* 0x000fe400000e0000 */
[----:B------:R-:W-:Y:S02]  /*2830*/  SHF.R.S32.HI R3, RZ, 0x1f, R0 ;  /* 0x0000001fff037819 */ /* 0x000fe40000011400 */
[----:B------:R-:W-:Y:S02]  /*2840*/  R2UR UR6, R38 ;  /* 0x00000000260672ca */ /* 0x000fe400000e0000 */
[----:B------:R-:W-:Y:S02]  /*2850*/  LEA.HI R3, R3, R0, RZ, 0xa ;  /* 0x0000000003037211 */ /* 0x000fe400078f50ff */
[----:B------:R-:W-:-:S02]  /*2860*/  R2UR UR7, R39 ;  /* 0x00000000270772ca */ /* 0x000fc400000e0000 */
[----:B------:R-:W-:Y:S02]  /*2870*/  LOP3.LUT R7, R3, 0x3ffc00, RZ, 0xc0, !PT ;  /* 0x003ffc0003077812 */ /* 0x000fe400078ec0ff */
[----:B------:R-:W-:Y:S01]  /*2880*/  SHF.R.S32.HI R23, RZ, 0xa, R3 ;  /* 0x0000000aff177819 */ /* 0x000fe20000011403 */
[----:B-----5:R0:W-:Y:S02]  /*2890*/  ST.E desc[UR4][R4.64], R41 ;  /* 0x0000002904007985 */ /* 0x0201e4000c101904 */
        /* <DEDUP_REMOVED lines=9> */
[----:B------:R-:W-:Y:S01]  /*2930*/  MOV R6, R28 ;  /* 0x0000001c00067202 */ /* 0x000fe20000000f00 */
[----:B------:R0:W2:Y:S01]  /*2940*/  LDC.64 R8, c[0x4][R0] ;  /* 0x0100000000087b82 */ /* 0x0000a20000000a00 */
[----:B------:R-:W-:Y:S02]  /*2950*/  IMAD.MOV.U32 R7, RZ, RZ, R27 ;  /* 0x000000ffff077224 */ /* 0x000fe400078e001b */
[----:B-1----:R-:W-:Y:S02]  /*2960*/  IMAD.U32 R4, RZ, RZ, UR4 ;  /* 0x00000004ff047e24 */ /* 0x002fe4000f8e00ff */
[----:B0-----:R-:W-:-:S07]  /*2970*/  IMAD.U32 R5, RZ, RZ, UR5 ;  /* 0x00000005ff057e24 */ /* 0x001fce000f8e00ff */
[----:B------:R-:W-:-:S07]  /*2980*/  LEPC R20, `(.L_x_136) ;  /* 0x000000001014794e */ /* 0x000fce0000000000 */
[----:B--2--5:R-:W-:Y:S05]  /*2990*/  CALL.ABS.NOINC R8 ;  /* 0x0000000008007343 */ /* 0x024fea0003c00000 */
.L_x_136:
[----:B------:R-:W-:Y:S05]  /*29a0*/  BSYNC.RECONVERGENT B6 ;  /* 0x0000000000067941 */ /* 0x000fea0003800200 */
.L_x_135:
        /* <DEDUP_REMOVED lines=27> */
.L_x_138:
[----:B------:R-:W-:Y:S05]  /*2b60*/  BSYNC.RECONVERGENT B6 ;  /* 0x0000000000067941 */ /* 0x000fea0003800200 */
.L_x_137:
        /* <DEDUP_REMOVED lines=27> */
.L_x_140:
[----:B------:R-:W-:Y:S05]  /*2d20*/  BSYNC.RECONVERGENT B6 ;  /* 0x0000000000067941 */ /* 0x000fea0003800200 */
.L_x_139:
[----:B------:R-:W-:Y:S01]  /*2d30*/  VIADD R24, R24, 0x4 ;  /* 0x0000000418187836 */ /* 0x000fe20000000000 */
[----:B------:R-:W-:Y:S01]  /*2d40*/  R2UR UR4, R38 ;  /* 0x00000000260472ca */ /* 0x000fe200000e0000 */
[----:B------:R-:W-:Y:S01]  /*2d50*/  IMAD.WIDE R4, R23, 0x4, R36 ;  /* 0x0000000417047825 */ /* 0x000fe200078e0224 */
[----:B------:R-:W-:Y:S02]  /*2d60*/  R2UR UR5, R39 ;  /* 0x00000000270572ca */ /* 0x000fe400000e0000 */
[----:B------:R-:W-:Y:S01]  /*2d70*/  ISETP.NE.AND P0, PT, R24, 0x1, PT ;  /* 0x000000011800780c */ /* 0x000fe20003f05270 */
[----:B------:R-:W-:Y:S02]  /*2d80*/  VIADD R30, R40, 0x4 ;  /* 0x00000004281e7836 */ /* 0x000fe40000000000 */
[----:B------:R-:W-:Y:S02]  /*2d90*/  VIADD R29, R29, 0x4 ;  /* 0x000000041d1d7836 */ /* 0x000fe40000000000 */
[----:B------:R-:W-:-:S06]  /*2da0*/  IMAD.MOV.U32 R40, RZ, RZ, R30 ;  /* 0x000000ffff287224 */ /* 0x000fcc00078e001e */
[----:B-----5:R1:W-:Y:S02]  /*2db0*/  ST.E desc[UR4][R4.64], R31 ;  /* 0x0000001f04007985 */ /* 0x0203e4000c101904 */
[----:B------:R-:W-:Y:S05]  /*2dc0*/  @P0 BRA `(.L_x_141) ;  /* 0xfffffff800240947 */ /* 0x000fea000383ffff */
[----:B------:R-:W-:Y:S05]  /*2dd0*/  BSYNC.RECONVERGENT B7 ;  /* 0x0000000000077941 */ /* 0x000fea0003800200 */
.L_x_127:
[----:B------:R-:W-:Y:S05]  /*2de0*/  BSYNC.RECONVERGENT B8 ;  /* 0x0000000000087941 */ /* 0x000fea0003800200 */
.L_x_126:
[----:B------:R-:W-:Y:S01]  /*2df0*/  IMAD.IADD R42, R25, 0x1, -R22 ;  /* 0x00000001192a7824 */ /* 0x000fe200078e0a16 */
[----:B------:R-:W-:Y:S04]  /*2e00*/  BSSY.RECONVERGENT B8, `(.L_x_142) ;  /* 0x00000a9000087945 */ /* 0x000fe80003800200 */
[----:B------:R-:W-:-:S13]  /*2e10*/  ISETP.GE.AND P0, PT, R26, R42, PT ;  /* 0x0000002a1a00720c */ /* 0x000fda0003f06270 */
[----:B------:R-:W-:Y:S05]  /*2e20*/  @P0 BRA `(.L_x_143) ;  /* 0x0000000800980947 */ /* 0x000fea0003800000 */
[----:B------:R-:W-:Y:S01]  /*2e30*/  IADD3 R0, PT, PT, R25, -R26, -R22 ;  /* 0x8000001a19007210 */ /* 0x000fe20007ffe816 */
[----:B------:R-:W-:Y:S01]  /*2e40*/  BSSY.RECONVERGENT B7, `(.L_x_144) ;  /* 0x000002b000077945 */ /* 0x000fe20003800200 */
[----:B------:R-:W-:Y:S02]  /*2e50*/  IMAD.MOV.U32 R29, RZ, RZ, R26 ;  /* 0x000000ffff1d7224 */ /* 0x000fe400078e001a */
[----:B------:R-:W-:-:S13]  /*2e60*/  LOP3.LUT P0, R0, R0, 0x3, RZ, 0xc0, !PT ;  /* 0x0000000300007812 */ /* 0x000fda000780c0ff */
[----:B------:R-:W-:Y:S05]  /*2e70*/  @!P0 BRA `(.L_x_145) ;  /* 0x00000000009c8947 */ /* 0x000fea0003800000 */
[----:B------:R-:W-:Y:S02]  /*2e80*/  IMAD.MOV R24, RZ, RZ, -R0 ;  /* 0x000000ffff187224 */ /* 0x000fe400078e0a00 */
[----:B------:R-:W-:-:S07]  /*2e90*/  IMAD.MOV.U32 R29, RZ, RZ, R26 ;  /* 0x000000ffff1d7224 */ /* 0x000fce00078e001a */
.L_x_148:
[----:B--2-4-:R-:W-:Y:S01]  /*2ea0*/  SHF.R.S32.HI R3, RZ, 0x1f, R30 ;  /* 0x0000001fff037819 */ /* 0x014fe2000001141e */
[----:B01-3--:R-:W-:Y:S01]  /*2eb0*/  IMAD.MOV.U32 R5, RZ, RZ, R35 ;  /* 0x000000ffff057224 */ /* 0x00bfe200078e0023 */
[----:B------:R-:W-:Y:S02]  /*2ec0*/  R2UR UR4, R38 ;  /* 0x00000000260472ca */ /* 0x000fe400000e0000 */
[----:B------:R-:W-:Y:S02]  /*2ed0*/  LEA.HI R3, R3, R30, RZ, 0xa ;  /* 0x0000001e03037211 */ /* 0x000fe400078f50ff */
[----:B------:R-:W-:Y:S02]  /*2ee0*/  R2UR UR5, R39 ;  /* 0x00000000270572ca */ /* 0x000fe400000e0000 */
[----:B------:R-:W-:Y:S02]  /*2ef0*/  LOP3.LUT R7, R3, 0x3ffc00, RZ, 0xc0, !PT ;  /* 0x003ffc0003077812 */ /* 0x000fe400078ec0ff */
[----:B------:R-:W-:-:S02]  /*2f00*/  SHF.R.S32.HI R23, RZ, 0xa, R3 ;  /* 0x0000000aff177819 */ /* 0x000fc40000011403 */
[----:B------:R-:W-:Y:S01]  /*2f10*/  MOV R4, R34 ;  /* 0x0000002200047202 */ /* 0x000fe20000000f00 */
[----:B------:R-:W-:-:S04]  /*2f20*/  IMAD.IADD R0, R30, 0x1, -R7 ;  /* 0x000000011e007824 */ /* 0x000fc800078e0a07 */
[----:B------:R-:W-:Y:S02]  /*2f30*/  IMAD R23, R0, 0x400, R23 ;  /* 0x0000040000177824 */ /* 0x000fe400078e0217 */
[----:B------:R-:W-:Y:S02]  /*2f40*/  VIADD R24, R24, 0x1 ;  /* 0x0000000118187836 */ /* 0x000fe40000000000 */
[----:B------:R-:W-:Y:S01]  /*2f50*/  IMAD.WIDE R4, R29, 0x4, R4 ;  /* 0x000000041d047825 */ /* 0x000fe200078e0204 */
[----:B------:R-:W-:Y:S01]  /*2f60*/  ISETP.GE.U32.AND P0, PT, R23, 0x100000, PT ;  /* 0x001000001700780c */ /* 0x000fe20003f06070 */
[----:B------:R-:W-:Y:S01]  /*2f70*/  BSSY.RECONVERGENT B6, `(.L_x_146) ;  /* 0x000000f000067945 */ /* 0x000fe20003800200 */
[----:B------:R-:W-:Y:S02]  /*2f80*/  ISETP.NE.AND P1, PT, R24, RZ, PT ;  /* 0x000000ff1800720c */ /* 0x000fe40003f25270 */
[----:B------:R0:W5:Y:S02]  /*2f90*/  LD.E R31, desc[UR4][R4.64] ;  /* 0x00000004041f7980 */ /* 0x000164000c101900 */
[----:B------:R-:W-:-:S07]  /*2fa0*/  P2R R40, PR, RZ, 0x2 ;  /* 0x00000002ff287803 */ /* 0x000fce0000000000 */
[----:B------:R-:W-:Y:S05]  /*2fb0*/  @!P0 BRA `(.L_x_147) ;  /* 0x0000000000288947 */ /* 0x000fea0003800000 */
[----:B------:R-:W-:Y:S01]  /*2fc0*/  MOV R0, 0x0 ;  /* 0x0000000000007802 */ /* 0x000fe20000000f00 */
[----:B------:R1:W-:Y:S01]  /*2fd0*/  STL [R1], R23 ;  /* 0x0000001701007387 */ /* 0x0003e20000100800 */
[----:B------:R-:W0:Y:S01]  /*2fe0*/  LDCU.64 UR4, c[0x4][0x18] ;  /* 0x01000300ff0477ac */ /* 0x000e220008000a00 */
[----:B------:R-:W-:Y:S01]  /*2ff0*/  IMAD.MOV.U32 R6, RZ, RZ, R28 ;  /* 0x000000ffff067224 */ /* 0x000fe200078e001c */
[----:B------:R1:W2:Y:S01]  /*3000*/  LDC.64 R8, c[0x4][R0] ;  /* 0x0100000000087b82 */ /* 0x0002a20000000a00 */
[----:B------:R-:W-:Y:S02]  /*3010*/  IMAD.MOV.U32 R7, RZ, RZ, R27 ;  /* 0x000000ffff077224 */ /* 0x000fe400078e001b */
[----:B0-----:R-:W-:Y:S02]  /*3020*/  IMAD.U32 R4, RZ, RZ, UR4 ;  /* 0x00000004ff047e24 */ /* 0x001fe4000f8e00ff */
[----:B-1----:R-:W-:-:S07]  /*3030*/  IMAD.U32 R5, RZ, RZ, UR5 ;  /* 0x00000005ff057e24 */ /* 0x002fce000f8e00ff */
[----:B------:R-:W-:-:S07]  /*3040*/  LEPC R20, `(.L_x_147) ;  /* 0x000000001014794e */ /* 0x000fce0000000000 */
[----:B--2--5:R-:W-:Y:S05]  /*3050*/  CALL.ABS.NOINC R8 ;  /* 0x0000000008007343 */ /* 0x024fea0003c00000 */
.L_x_147:
[----:B------:R-:W-:Y:S05]  /*3060*/  BSYNC.RECONVERGENT B6 ;  /* 0x0000000000067941 */ /* 0x000fea0003800200 */
.L_x_146:
[----:B------:R-:W-:Y:S01]  /*3070*/  R2UR UR4, R38 ;  /* 0x00000000260472ca */ /* 0x000fe200000e0000 */
[----:B0-----:R-:W-:Y:S01]  /*3080*/  IMAD.WIDE R4, R23, 0x4, R36 ;  /* 0x0000000417047825 */ /* 0x001fe200078e0224 */
[----:B------:R-:W-:Y:S02]  /*3090*/  R2UR UR5, R39 ;  /* 0x00000000270572ca */ /* 0x000fe400000e0000 */
[----:B------:R-:W-:Y:S01]  /*30a0*/  ISETP.NE.AND P6, PT, R40, RZ, PT ;  /* 0x000000ff2800720c */ /* 0x000fe20003fc5270 */
[----:B------:R-:W-:Y:S02]  /*30b0*/  VIADD R30, R30, 0x1 ;  /* 0x000000011e1e7836 */ /* 0x000fe40000000000 */
[----:B------:R-:W-:-:S08]  /*30c0*/  VIADD R29, R29, 0x1 ;  /* 0x000000011d1d7836 */ /* 0x000fd00000000000 */
[----:B-----5:R3:W-:Y:S02]  /*30d0*/  ST.E desc[UR4][R4.64], R31 ;  /* 0x0000001f04007985 */ /* 0x0207e4000c101904 */
[----:B------:R-:W-:Y:S05]  /*30e0*/  @P6 BRA `(.L_x_148) ;  /* 0xfffffffc006c6947 */ /* 0x000fea000383ffff */
.L_x_145:
[----:B------:R-:W-:Y:S05]  /*30f0*/  BSYNC.RECONVERGENT B7 ;  /* 0x0000000000077941 */ /* 0x000fea0003800200 */
.L_x_144:
[----:B------:R-:W-:-:S04]  /*3100*/  IADD3 R22, PT, PT, R22, R26, -R25 ;  /* 0x0000001a16167210 */ /* 0x000fc80007ffe819 */
[----:B------:R-:W-:-:S13]  /*3110*/  ISETP.GT.U32.AND P0, PT, R22, -0x4, PT ;  /* 0xfffffffc1600780c */ /* 0x000fda0003f04070 */
[----:B------:R-:W-:Y:S05]  /*3120*/  @P0 BRA `(.L_x_143) ;  /* 0x0000000400d80947 */ /* 0x000fea0003800000 */
[----:B------:R-:W-:-:S05]  /*3130*/  IADD3 R24, P0, PT, R34, 0x8, RZ ;  /* 0x0000000822187810 */ /* 0x000fca0007f1e0ff */
[----:B------:R-:W-:-:S08]  /*3140*/  IMAD.X R25, RZ, RZ, R35, P0 ;  /* 0x000000ffff197224 */ /* 0x000fd000000e0623 */
.L_x_157:
[----:B--2-4-:R-:W-:Y:S01]  /*3150*/  SHF.R.S32.HI R3, RZ, 0x1f, R30 ;  /* 0x0000001fff037819 */ /* 0x014fe2000001141e */
[----:B0-----:R-:W-:Y:S01]  /*3160*/  IMAD.WIDE R40, R29, 0x4, R24 ;  /* 0x000000041d287825 */ /* 0x001fe200078e0218 */
[----:B------:R-:W-:Y:S02]  /*3170*/  R2UR UR4, R38 ;  /* 0x00000000260472ca */ /* 0x000fe400000e0000 */
[----:B------:R-:W-:Y:S02]  /*3180*/  LEA.HI R3, R3, R30, RZ, 0xa ;  /* 0x0000001e03037211 */ /* 0x000fe400078f50ff */
[----:B------:R-:W-:Y:S02]  /*3190*/  R2UR UR5, R39 ;  /* 0x00000000270572ca */ /* 0x000fe400000e0000 */
[----:B-1-3--:R-:W-:Y:S02]  /*31a0*/  LOP3.LUT R5, R3, 0x3ffc00, RZ, 0xc0, !PT ;  /* 0x003ffc0003057812 */ /* 0x00afe400078ec0ff */
        /* <DEDUP_REMOVED lines=17> */
.L_x_150:
[----:B------:R-:W-:Y:S05]  /*32c0*/  BSYNC.RECONVERGENT B6 ;  /* 0x0000000000067941 */ /* 0x000fea0003800200 */
.L_x_149:
[----:B------:R-:W-:Y:S01]  /*32d0*/  VIADD R0, R30, 0x1 ;  /* 0x000000011e007836 */ /* 0x000fe20000000000 */
[----:B------:R-:W-:Y:S01]  /*32e0*/  R2UR UR4, R38 ;  /* 0x00000000260472ca */ /* 0x000fe200000e0000 */
        /* <DEDUP_REMOVED lines=20> */
[----:B------:R-:W-:Y:S01]  /*3430*/  MOV R7, R27 ;  /* 0x0000001b00077202 */ /* 0x000fe20000000f00 */
[----:B-1----:R-:W-:Y:S02]  /*3440*/  IMAD.U32 R4, RZ, RZ, UR4 ;  /* 0x00000004ff047e24 */ /* 0x002fe4000f8e00ff */
[----:B0-----:R-:W-:-:S07]  /*3450*/  IMAD.U32 R5, RZ, RZ, UR5 ;  /* 0x00000005ff057e24 */ /* 0x001fce000f8e00ff */
[----:B------:R-:W-:-:S07]  /*3460*/  LEPC R20, `(.L_x_152) ;  /* 0x000000001014794e */ /* 0x000fce0000000000 */
[----:B--2--5:R-:W-:Y:S05]  /*3470*/  CALL.ABS.NOINC R8 ;  /* 0x0000000008007343 */ /* 0x024fea0003c00000 */
.L_x_152:
[----:B------:R-:W-:Y:S05]  /*3480*/  BSYNC.RECONVERGENT B6 ;  /* 0x0000000000067941 */ /* 0x000fea0003800200 */
.L_x_151:
        /* <DEDUP_REMOVED lines=27> */
.L_x_154:
[----:B------:R-:W-:Y:S05]  /*3640*/  BSYNC.RECONVERGENT B6 ;  /* 0x0000000000067941 */ /* 0x000fea0003800200 */
.L_x_153:
        /* <DEDUP_REMOVED lines=14> */
[----:B------:R0:W5:Y:S01]  /*3730*/  LD.E R41, desc[UR6][R40.64+0x4] ;  /* 0x0000040628297980 */ /* 0x000162000c101900 */
[----:B------:R-:W-:Y:S02]  /*3740*/  VIADD R29, R29, 0x4 ;  /* 0x000000041d1d7836 */ /* 0x000fe40000000000 */
        /* <DEDUP_REMOVED lines=12> */
.L_x_156:
[----:B------:R-:W-:Y:S05]  /*3810*/  BSYNC.RECONVERGENT B6 ;  /* 0x0000000000067941 */ /* 0x000fea0003800200 */
.L_x_155:
[----:B------:R-:W-:Y:S01]  /*3820*/  R2UR UR4, R38 ;  /* 0x00000000260472ca */ /* 0x000fe200000e0000 */
[----:B------:R-:W-:Y:S01]  /*3830*/  IMAD.WIDE R22, R22, 0x4, R36 ;  /* 0x0000000416167825 */ /* 0x000fe200078e0224 */
[----:B------:R-:W-:Y:S02]  /*3840*/  R2UR UR5, R39 ;  /* 0x00000000270572ca */ /* 0x000fe400000e0000 */
[----:B------:R-:W-:Y:S01]  /*3850*/  ISETP.GE.AND P0, PT, R29, R42, PT ;  /* 0x0000002a1d00720c */ /* 0x000fe20003f06270 */
[----:B------:R-:W-:-:S10]  /*3860*/  VIADD R30, R30, 0x4 ;  /* 0x000000041e1e7836 */ /* 0x000fd40000000000 */
[----:B-----5:R0:W-:Y:S02]  /*3870*/  ST.E desc[UR4][R22.64], R41 ;  /* 0x0000002916007985 */ /* 0x0201e4000c101904 */
[----:B------:R-:W-:Y:S05]  /*3880*/  @!P0 BRA `(.L_x_157) ;  /* 0xfffffff800308947 */ /* 0x000fea000383ffff */
.L_x_143:
[----:B------:R-:W-:Y:S05]  /*3890*/  BSYNC.RECONVERGENT B8 ;  /* 0x0000000000087941 */ /* 0x000fea0003800200 */
.L_x_142:
[----:B0-----:R-:W-:Y:S01]  /*38a0*/  MOV R22, 0x10 ;  /* 0x0000001000167802 */ /* 0x001fe20000000f00 */
[----:B-1234-:R-:W-:Y:S02]  /*38b0*/  IMAD.MOV.U32 R4, RZ, RZ, R32 ;  /* 0x000000ffff047224 */ /* 0x01efe400078e0020 */
[----:B------:R-:W-:Y:S01]  /*38c0*/  IMAD.MOV.U32 R5, RZ, RZ, R33 ;  /* 0x000000ffff057224 */ /* 0x000fe200078e0021 */
[----:B------:R0:W1:Y:S06]  /*38d0*/  LDC.64 R6, c[0x4][R22] ;  /* 0x0100000016067b82 */ /* 0x00006c0000000a00 */
[----:B------:R-:W-:-:S07]  /*38e0*/  LEPC R20, `(.L_x_158) ;  /* 0x000000001014794e */ /* 0x000fce0000000000 */
[----:B01----:R-:W-:Y:S05]  /*38f0*/  CALL.ABS.NOINC R6 ;  /* 0x0000000006007343 */ /* 0x003fea0003c00000 */
.L_x_158:
[----:B------:R-:W0:Y:S01]  /*3900*/  LDC.64 R22, c[0x4][R22] ;  /* 0x0100000016167b82 */ /* 0x000e220000000a00 */
[----:B------:R-:W-:Y:S02]  /*3910*/  IMAD.MOV.U32 R4, RZ, RZ, R34 ;  /* 0x000000ffff047224 */ /* 0x000fe400078e0022 */
[----:B------:R-:W-:-:S07]  /*3920*/  IMAD.MOV.U32 R5, RZ, RZ, R35 ;  /* 0x000000ffff057224 */ /* 0x000fce00078e0023 */
[----:B------:R-:W-:-:S07]  /*3930*/  LEPC R20, `(.L_x_80) ;  /* 0x000000001014794e */ /* 0x000fce0000000000 */
[----:B0-----:R-:W-:Y:S05]  /*3940*/  CALL.ABS.NOINC R22 ;  /* 0x0000000016007343 */ /* 0x001fea0003c00000 */
.L_x_80:
[----:B------:R-:W-:Y:S05]  /*3950*/  BSYNC.RECONVERGENT B10 ;  /* 0x00000000000a7941 */ /* 0x000fea0003800200 */
.L_x_79:
[----:B------:R-:W2:Y:S01]  /*3960*/  LDL R20, [R1+0x1c] ;  /* 0x00001c0001147983 */ /* 0x000ea20000100800 */
[----:B------:R0:W-:Y:S05]  /*3970*/  BMOV.32 B6, R2 ;  /* 0x0000000206007356 */ /* 0x0001ea0000000000 */
[----:B------:R-:W2:Y:S01]  /*3980*/  LDL R21, [R1+0x20] ;  /* 0x0000200001157983 */ /* 0x000ea20000100800 */
[----:B------:R1:W-:Y:S05]  /*3990*/  BMOV.32 B7, R16 ;  /* 0x0000001007007356 */ /* 0x0003ea0000000000 */
[----:B------:R3:W-:Y:S05]  /*39a0*/  BMOV.32 B8, R17 ;  /* 0x0000001108007356 */ /* 0x0007ea0000000000 */
[----:B------:R4:W-:Y:S05]  /*39b0*/  BMOV.32 B9, R18 ;  /* 0x0000001209007356 */ /* 0x0009ea0000000000 */
[----:B------:R5:W-:Y:S05]  /*39c0*/  BMOV.32 B10, R19 ;  /* 0x000000130a007356 */ /* 0x000bea0000000000 */
[----:B0-----:R-:W2:Y:S04]  /*39d0*/  LDL R2, [R1+0x8] ;  /* 0x0000080001027983 */ /* 0x001ea80000100800 */
[----:B-1----:R-:W2:Y:S04]  /*39e0*/  LDL R16, [R1+0xc] ;  /* 0x00000c0001107983 */ /* 0x002ea80000100800 */
[----:B---3--:R-:W2:Y:S04]  /*39f0*/  LDL R17, [R1+0x10] ;  /* 0x0000100001117983 */ /* 0x008ea80000100800 */
[----:B----4-:R-:W2:Y:S04]  /*3a00*/  LDL R18, [R1+0x14] ;  /* 0x0000140001127983 */ /* 0x010ea80000100800 */
[----:B-----5:R-:W2:Y:S04]  /*3a10*/  LDL R19, [R1+0x18] ;  /* 0x0000180001137983 */ /* 0x020ea80000100800 */
[----:B------:R-:W2:Y:S04]  /*3a20*/  LDL R22, [R1+0x24] ;  /* 0x0000240001167983 */ /* 0x000ea80000100800 */
        /* <DEDUP_REMOVED lines=13> */
[----:B------:R0:W2:Y:S02]  /*3b00*/  LDL R44, [R1+0x5c] ;  /* 0x00005c00012c7983 */ /* 0x0000a40000100800 */
[----:B0-----:R-:W-:Y:S01]  /*3b10*/  VIADD R1, R1, 0x60 ;  /* 0x0000006001017836 */ /* 0x001fe20000000000 */
[----:B--2---:R-:W-:Y:S06]  /*3b20*/  RET.REL.NODEC R20 `(_Z14mergeSort_cudaPii) ;  /* 0xffffffc414347950 */ /* 0x004fec0003c3ffff */
        .type           $_Z14mergeSort_cudaPii$__internal_accurate_pow,@function
        .size           $_Z14mergeSort_cudaPii$__internal_accurate_pow,(.L_x_163 - $_Z14mergeSort_cudaPii$__internal_accurate_pow)
$_Z14mergeSort_cudaPii$__internal_accurate_pow:
[----:B------:R-:W0:Y:S01]  /*3b30*/  MUFU.RCP64H R7, 2 ;  /* 0x4000000000077908 */ /* 0x000e220000001800 */
[----:B------:R-:W-:Y:S02]  /*3b40*/  HFMA2 R6, -RZ, RZ, 0, 0 ;  /* 0x00000000ff067431 */ /* 0x000fe400000001ff */
[----:B------:R-:W-:Y:S01]  /*3b50*/  IMAD.MOV.U32 R8, RZ, RZ, 0x0 ;  /* 0x00000000ff087424 */ /* 0x000fe200078e00ff */
[----:B------:R-:W-:Y:S01]  /*3b60*/  UMOV UR4, 0x7d2cafe2 ;  /* 0x7d2cafe200047882 */ /* 0x000fe20000000000 */
[----:B------:R-:W-:Y:S01]  /*3b70*/  IMAD.MOV.U32 R9, RZ, RZ, 0x40000000 ;  /* 0x40000000ff097424 */ /* 0x000fe200078e00ff */
[----:B------:R-:W-:Y:S01]  /*3b80*/  UMOV UR5, 0x3eb0f5ff ;  /* 0x3eb0f5ff00057882 */ /* 0x000fe20000000000 */
[----:B------:R-:W-:Y:S01]  /*3b90*/  IMAD.MOV.U32 R12, RZ, RZ, 0x41ad3b5a ;  /* 0x41ad3b5aff0c7424 */ /* 0x000fe200078e00ff */
[----:B------:R-:W-:Y:S01]  /*3ba0*/  LOP3.LUT R3, R5, 0xff0fffff, RZ, 0xc0, !PT ;  /* 0xff0fffff05037812 */ /* 0x000fe200078ec0ff */
[----:B------:R-:W-:Y:S02]  /*3bb0*/  IMAD.MOV.U32 R13, RZ, RZ, 0x3ed0f5d2 ;  /* 0x3ed0f5d2ff0d7424 */ /* 0x000fe400078e00ff */
[----:B0-----:R-:W-:-:S08]  /*3bc0*/  DFMA R8, R6, -R8, 1 ;  /* 0x3ff000000608742b */ /* 0x001fd00000000808 */
[----:B------:R-:W-:-:S08]  /*3bd0*/  DFMA R8, R8, R8, R8 ;  /* 0x000000080808722b */ /* 0x000fd00000000008 */
[----:B------:R-:W-:-:S08]  /*3be0*/  DFMA R8, R6, R8, R6 ;  /* 0x000000080608722b */ /* 0x000fd00000000006 */
[----:B------:R-:W-:-:S08]  /*3bf0*/  DMUL R6, RZ, R8 ;  /* 0x00000008ff067228 */ /* 0x000fd00000000000 */
[----:B------:R-:W-:-:S08]  /*3c00*/  DFMA R6, RZ, R8, R6 ;  /* 0x00000008ff06722b */ /* 0x000fd00000000006 */
[CC--:B------:R-:W-:Y:S02]  /*3c10*/  DMUL R10, R6.reuse, R6.reuse ;  /* 0x00000006060a7228 */ /* 0x0c0fe40000000000 */
[----:B------:R-:W-:Y:S02]  /*3c20*/  DADD R14, RZ, -R6 ;  /* 0x00000000ff0e7229 */ /* 0x000fe40000000806 */
[----:B------:R-:W-:-:S04]  /*3c30*/  DMUL R22, R6, R6 ;  /* 0x0000000606167228 */ /* 0x000fc80000000000 */
        /* <DEDUP_REMOVED lines=8> */
[----:B------:R-:W-:Y:S02]  /*3cc0*/  DFMA R14, RZ, -R6, R14 ;  /* 0x80000006ff0e722b */ /* 0x000fe4000000000e */
[----:B------:R-:W-:-:S03]  /*3cd0*/  DFMA R26, R6, R22, -R24 ;  /* 0x00000016061a722b */ /* 0x000fc60000000818 */
[----:B------:R-:W-:Y:S01]  /*3ce0*/  DFMA R12, R10, R12, UR4 ;  /* 0x000000040a0c7e2b */ /* 0x000fe2000800000c */
[----:B------:R-:W-:Y:S01]  /*3cf0*/  UMOV UR4, 0x258a578b ;  /* 0x258a578b00047882 */ /* 0x000fe20000000000 */
[----:B------:R-:W-:Y:S01]  /*3d00*/  UMOV UR5, 0x3f3c71c7 ;  /* 0x3f3c71c700057882 */ /* 0x000fe20000000000 */
[----:B------:R-:W-:-:S05]  /*3d10*/  DMUL R14, R8, R14 ;  /* 0x0000000e080e7228 */ /* 0x000fca0000000000 */
[----:B------:R-:W-:Y:S01]  /*3d20*/  DFMA R12, R10, R12, UR4 ;  /* 0x000000040a0c7e2b */ /* 0x000fe2000800000c */
[----:B------:R-:W-:Y:S01]  /*3d30*/  UMOV UR4, 0x9242b910 ;  /* 0x9242b91000047882 */ /* 0x000fe20000000000 */
[----:B------:R-:W-:Y:S01]  /*3d40*/  UMOV UR5, 0x3f624924 ;  /* 0x3f62492400057882 */ /* 0x000fe20000000000 */
[----:B------:R-:W-:-:S05]  /*3d50*/  DFMA R26, R14, R22, R26 ;  /* 0x000000160e1a722b */ /* 0x000fca000000001a */
        /* <DEDUP_REMOVED lines=11> */
[----:B------:R-:W-:Y:S01]  /*3e10*/  DFMA R10, R6, R6, -R22 ;  /* 0x00000006060a722b */ /* 0x000fe20000000816 */
[----:B------:R-:W-:Y:S02]  /*3e20*/  VIADD R13, R15, 0x100000 ;  /* 0x001000000f0d7836 */ /* 0x000fe40000000000 */
[----:B------:R-:W-:-:S03]  /*3e30*/  IMAD.MOV.U32 R12, RZ, RZ, R14 ;  /* 0x000000ffff0c7224 */ /* 0x000fc600078e000e */
[----:B------:R-:W-:Y:S01]  /*3e40*/  DADD R20, R20, -UR4 ;  /* 0x8000000414147e29 */ /* 0x000fe20008000000 */
[----:B------:R-:W-:Y:S01]  /*3e50*/  UMOV UR4, 0x0 ;  /* 0x0000000000047882 */ /* 0x000fe20000000000 */
[----:B------:R-:W-:Y:S01]  /*3e60*/  UMOV UR5, 0x3ff00000 ;  /* 0x3ff0000000057882 */ /* 0x000fe20000000000 */
[----:B------:R-:W-:-:S05]  /*3e70*/  DFMA R10, R6, R12, R10 ;  /* 0x0000000c060a722b */ /* 0x000fca000000000a */
[----:B------:R-:W-:-:S03]  /*3e80*/  DADD R8, R18, R20 ;  /* 0x0000000012087229 */ /* 0x000fc60000000014 */
[----:B------:R-:W-:-:S05]  /*3e90*/  DFMA R10, R6, R10, R26 ;  /* 0x0000000a060a722b */ /* 0x000fca000000001a */
[----:B------:R-:W-:Y:S02]  /*3ea0*/  DMUL R12, R8, R24 ;  /* 0x00000018080c7228 */ /* 0x000fe40000000000 */
[----:B------:R-:W-:-:S06]  /*3eb0*/  DADD R18, R18, -R8 ;  /* 0x0000000012127229 */ /* 0x000fcc0000000808 */
        /* <DEDUP_REMOVED lines=8> */
[----:B------:R-:W-:Y:S01]  /*3f40*/  DADD R12, R10, R12 ;  /* 0x000000000a0c7229 */ /* 0x000fe2000000000c */
[----:B------:R-:W-:Y:S02]  /*3f50*/  IMAD.MOV.U32 R10, RZ, RZ, -0x105c611 ;  /* 0xfefa39efff0a7424 */ /* 0x000fe400078e00ff */
[----:B------:R-:W-:-:S03]  /*3f60*/  IMAD.MOV.U32 R11, RZ, RZ, 0x3fe62e42 ;  /* 0x3fe62e42ff0b7424 */ /* 0x000fc600078e00ff */
[----:B------:R-:W-:-:S08]  /*3f70*/  DADD R6, R8, R6 ;  /* 0x0000000008067229 */ /* 0x000fd00000000006 */
[----:B------:R-:W-:-:S08]  /*3f80*/  DADD R6, R12, R6 ;  /* 0x000000000c067229 */ /* 0x000fd00000000006 */
[----:B------:R-:W-:Y:S01]  /*3f90*/  DADD R6, R14, R6 ;  /* 0x000000000e067229 */ /* 0x000fe20000000006 */
[----:B------:R-:W-:Y:S02]  /*3fa0*/  IMAD.MOV.U32 R14, RZ, RZ, -0x105c611 ;  /* 0xfefa39efff0e7424 */ /* 0x000fe400078e00ff */
[----:B------:R-:W-:-:S05]  /*3fb0*/  IMAD.MOV.U32 R15, RZ, RZ, 0x3fe62e42 ;  /* 0x3fe62e42ff0f7424 */ /* 0x000fca00078e00ff */
[----:B------:R-:W-:-:S08]  /*3fc0*/  DADD R8, R18, R6 ;  /* 0x0000000012087229 */ /* 0x000fd00000000006 */
[--C-:B------:R-:W-:Y:S02]  /*3fd0*/  DFMA R10, R10, UR4, R8.reuse ;  /* 0x000000040a0a7c2b */ /* 0x100fe40008000008 */
[----:B------:R-:W-:-:S06]  /*3fe0*/  DADD R18, R18, -R8 ;  /* 0x0000000012127229 */ /* 0x000fcc0000000808 */
[----:B------:R-:W-:Y:S02]  /*3ff0*/  DFMA R12, -R14, 1, R10 ;  /* 0x3ff000000e0c782b */ /* 0x000fe4000000010a */
[----:B------:R-:W-:Y:S01]  /*4000*/  DADD R18, R6, R18 ;  /* 0x0000000006127229 */ /* 0x000fe20000000012 */
[----:B------:R-:W-:Y:S02]  /*4010*/  IMAD.MOV.U32 R6, RZ, RZ, 0x3b39803f ;  /* 0x3b39803fff067424 */ /* 0x000fe400078e00ff */
[----:B------:R-:W-:-:S03]  /*4020*/  IMAD.MOV.U32 R7, RZ, RZ, 0x3c7abc9e ;  /* 0x3c7abc9eff077424 */ /* 0x000fc600078e00ff */
[----:B------:R-:W-:-:S08]  /*4030*/  DADD R12, -R8, R12 ;  /* 0x00000000080c7229 */ /* 0x000fd0000000010c */
[----:B------:R-:W-:-:S08]  /*4040*/  DADD R12, R18, -R12 ;  /* 0x00000000120c7229 */ /* 0x000fd0000000080c */
[----:B------:R-:W-:Y:S01]  /*4050*/  DFMA R12, R6, UR4, R12 ;  /* 0x00000004060c7c2b */ /* 0x000fe2000800000c */
[----:B------:R-:W-:Y:S01]  /*4060*/  UMOV UR4, 0x3b39803f ;  /* 0x3b39803f00047882 */ /* 0x000fe20000000000 */
[----:B------:R-:W-:Y:S01]  /*4070*/  IMAD.SHL.U32 R6, R5, 0x2, RZ ;  /* 0x0000000205067824 */ /* 0x000fe200078e00ff */
[----:B------:R-:W-:-:S04]  /*4080*/  UMOV UR5, 0x3c7abc9e ;  /* 0x3c7abc9e00057882 */ /* 0x000fc80000000000 */
[----:B------:R-:W-:Y:S01]  /*4090*/  ISETP.GT.U32.AND P0, PT, R6, -0x2000001, PT ;  /* 0xfdffffff0600780c */ /* 0x000fe20003f04070 */
[----:B------:R-:W-:-:S03]  /*40a0*/  DADD R6, R10, R12 ;  /* 0x000000000a067229 */ /* 0x000fc6000000000c */
[----:B------:R-:W-:-:S05]  /*40b0*/  SEL R5, R3, R5, P0 ;  /* 0x0000000503057207 */ /* 0x000fca0000000000 */
[----:B------:R-:W-:Y:S02]  /*40c0*/  DADD R10, R10, -R6 ;  /* 0x000000000a0a7229 */ /* 0x000fe40000000806 */
[----:B------:R-:W-:-:S06]  /*40d0*/  DMUL R8, R6, R4 ;  /* 0x0000000406087228 */ /* 0x000fcc0000000000 */
[----:B------:R-:W-:Y:S02]  /*40e0*/  DADD R10, R12, R10 ;  /* 0x000000000c0a7229 */ /* 0x000fe4000000000a */
[----:B------:R-:W-:-:S08]  /*40f0*/  DFMA R6, R6, R4, -R8 ;  /* 0x000000040606722b */ /* 0x000fd00000000808 */
[----:B------:R-:W-:Y:S01]  /*4100*/  DFMA R6, R10, R4, R6 ;  /* 0x000000040a06722b */ /* 0x000fe20000000006 */
[----:B------:R-:W-:Y:S02]  /*4110*/  IMAD.MOV.U32 R10, RZ, RZ, 0x652b82fe ;  /* 0x652b82feff0a7424 */ /* 0x000fe400078e00ff */
[----:B------:R-:W-:-:S05]  /*4120*/  IMAD.MOV.U32 R11, RZ, RZ, 0x3ff71547 ;  /* 0x3ff71547ff0b7424 */ /* 0x000fca00078e00ff */
        /* <DEDUP_REMOVED lines=55> */
.L_x_159:
[----:B------:R-:W-:Y:S01]  /*44a0*/  DFMA R8, R8, R6, R6 ;  /* 0x000000060808722b */ /* 0x000fe20000000006 */
[----:B------:R-:W-:Y:S01]  /*44b0*/  IMAD.MOV.U32 R4, RZ, RZ, R0 ;  /* 0x000000ffff047224 */ /* 0x000fe200078e0000 */
[----:B------:R-:W-:Y:S01]  /*44c0*/  DSETP.NEU.AND P0, PT, |R6|, +INF , PT ;  /* 0x7ff000000600742a */ /* 0x000fe20003f0d200 */
[----:B------:R-:W-:-:S07]  /*44d0*/  IMAD.MOV.U32 R5, RZ, RZ, 0x0 ;  /* 0x00000000ff057424 */ /* 0x000fce00078e00ff */
[----:B------:R-:W-:Y:S02]  /*44e0*/  FSEL R10, R6, R8, !P0 ;  /* 0x00000008060a7208 */ /* 0x000fe40004000000 */
[----:B------:R-:W-:Y:S01]  /*44f0*/  FSEL R6, R7, R9, !P0 ;  /* 0x0000000907067208 */ /* 0x000fe20004000000 */
[----:B------:R-:W-:Y:S06]  /*4500*/  RET.REL.NODEC R4 `(_Z14mergeSort_cudaPii) ;  /* 0xffffffb804bc7950 */ /* 0x000fec0003c3ffff */
.L_x_160:
        /* <DEDUP_REMOVED lines=15> */
.L_x_163:


//--------------------- .nv.global.init           --------------------------
	.section	.nv.global.init,"aw",@progbits
.nv.global.init:
	.type		$str$1,@object
	.size		$str$1,($str - $str$1)
$str$1:
        /*0000*/ 	.byte	0x62, 0x6c, 0x61, 0x20, 0x62, 0x6c, 0x61, 0x0a, 0x00
	.type		$str,@object
	.size		$str,($str$2 - $str)
$str:
        /*0009*/ 	.byte	0x49, 0x6e, 0x64, 0x65, 0x78, 0x20, 0x6f, 0x75, 0x74, 0x20, 0x6f, 0x66, 0x20, 0x62, 0x6f, 0x75
        /*0019*/ 	.byte	0x6e, 0x64, 0x73, 0x3a, 0x20, 0x25, 0x64, 0x0a, 0x00
	.type		$str$2,@object
	.size		$str$2,(.L_2 - $str$2)
$str$2:
        /*0022*/ 	.byte	0x46, 0x69, 0x72, 0x73, 0x74, 0x20, 0x65, 0x6c, 0x65, 0x6d, 0x65, 0x6e, 0x74, 0x20, 0x61, 0x66
        /*0032*/ 	.byte	0x74, 0x65, 0x72, 0x20, 0x6d, 0x65, 0x72, 0x67, 0x65, 0x20, 0x73, 0x6f, 0x72, 0x74, 0x3a, 0x20
        /*0042*/ 	.byte	0x25, 0x64, 0x0a, 0x00
.L_2:


//--------------------- .nv.shared.reserved.0     --------------------------
	.section	.nv.shared.reserved.0,"aw",@nobits
	.weak		__nv_reservedSMEM_offset_0_alias
	.size		__nv_reservedSMEM_offset_0_alias, 0, 64
	.other		__nv_reservedSMEM_offset_0_alias,@"STO_CUDA_RESERVED_SHARED STV_DEFAULT"
__nv_reservedSMEM_offset_0_alias:
	.zero		0
	.zero		64


//--------------------- .nv.constant0._Z10merge_cudaPii --------------------------
	.section	.nv.constant0._Z10merge_cudaPii,"a",@progbits
	.sectionflags	@""
	.align	4
.nv.constant0._Z10merge_cudaPii:
	.zero		908


//--------------------- .nv.constant0._Z14mergeSort_cudaPii --------------------------
	.section	.nv.constant0._Z14mergeSort_cudaPii,"a",@progbits
	.sectionflags	@""
	.align	4
.nv.constant0._Z14mergeSort_cudaPii:
	.zero		908


//--------------------- SYMBOLS --------------------------

	.type		.nv.reservedSmem.offset0,@object
	.size		.nv.reservedSmem.offset0,0x4
	.type		vprintf,@function
	.type		malloc,@function
	.type		free,@function
